	.target	sm_90a

	.elftype	@"ET_EXEC"


//--------------------- .note.nv.tkinfo           --------------------------
	.section	.note.nv.tkinfo,"",@"SHT_NOTE"
	.sectionflags	@"SHF_NOTE_NV_TKINFO"
	.tkinfo
        /*0018*/ 	.word	0x00000002
        /*0030*/ 	.string	""
        /*0030*/ 	.string	"ptxas"
        /*0030*/ 	.string	"Cuda compilation tools, release 13.0, V13.0.88"
        /*0030*/ 	.string	"Build cuda_13.0.r13.0/compiler.36424714_0"
        /*0030*/ 	.string	"-arch sm_90a -m 64 "



//--------------------- .note.nv.cuinfo           --------------------------
	.section	.note.nv.cuinfo,"",@"SHT_NOTE"
	.sectionflags	@"SHF_NOTE_NV_CUINFO"
        /*0018*/ 	.short	0x0002
        /*001a*/ 	.short	0x005a
        /*001c*/ 	.short	0x0082
	.zero		2


//--------------------- .nv.info                  --------------------------
	.section	.nv.info,"",@"SHT_CUDA_INFO"
	.align	4


	//----- nvinfo : EIATTR_REGCOUNT
	.align		4
        /*0000*/ 	.byte	0x04, 0x2f
        /*0002*/ 	.short	(.L_16 - .L_15)
	.align		4
.L_15:
        /*0004*/ 	.word	index@(_ZN7cutlass13device_kernelINS_4gemm6kernel13GemmUniversalIN4cute5tupleIJiiiiEEENS1_10collective13CollectiveMmaINS1_39MainloopSm90TmaGmmaRmemAWarpSpecializedILi5ENS5_IJNS4_1CILi1EEESB_SB_EEENS1_35KernelTmaWarpSpecializedCooperativeEEENS5_IJNSA_ILi256EEENSA_ILi64EEENSA_ILi32EEEEEEfNS5_IJSB_llEEEfNS5_IJlSB_lEEENS4_8TiledMMAINS4_8MMA_AtomIJNS4_4SM904GMMA29MMA_64x64x8_F32TF32TF32_RS_TNILNSO_7ScaleInE1ELSQ_1EEEEEENS4_6LayoutINS5_IJNSA_ILi2EEESB_SB_EEENS5_IJSB_NSA_ILi0EEESW_EEEEENS5_IJNS4_10UnderscoreESZ_SZ_EEEEENS4_13SM90_TMA_LOADENS4_14ComposedLayoutINS4_7SwizzleILi1ELi4ELi3EEENS4_18smem_ptr_flag_bitsILi32EEENST_INS5_IJNSA_ILi8EEES18_EEENS5_IJSB_S18_EEEEEEENS4_9Copy_AtomIJNS4_39AutoVectorizingCopyWithAssumedAlignmentILi128EEEfEEENS4_8identityES12_NS13_INS14_ILi3ELi4ELi3EEES17_NST_INS5_IJS18_SH_EEENS5_IJSH_SB_EEEEEEEvS1H_EENS_8epilogue10collective6detail29Sm90TmaWarpSpecializedAdapterINS1P_15DefaultEpilogueINS_10tfloat32_tESK_SK_NS1O_6thread17LinearCombinationIS1T_Li1EffLNS1U_9ScaleType4KindE0ELNS_15FloatRoundStyleE2ES1T_EENS1_15EpilogueDefaultEEEEEvvEEEEvNT_6ParamsE)
        /*0008*/ 	.word	0x000000a8


	//----- nvinfo : EIATTR_FRAME_SIZE
	.align		4
.L_16:
        /*000c*/ 	.byte	0x04, 0x11
        /*000e*/ 	.short	(.L_18 - .L_17)
	.align		4
.L_17:
        /*0010*/ 	.word	index@(_ZN7cutlass13device_kernelINS_4gemm6kernel13GemmUniversalIN4cute5tupleIJiiiiEEENS1_10collective13CollectiveMmaINS1_39MainloopSm90TmaGmmaRmemAWarpSpecializedILi5ENS5_IJNS4_1CILi1EEESB_SB_EEENS1_35KernelTmaWarpSpecializedCooperativeEEENS5_IJNSA_ILi256EEENSA_ILi64EEENSA_ILi32EEEEEEfNS5_IJSB_llEEEfNS5_IJlSB_lEEENS4_8TiledMMAINS4_8MMA_AtomIJNS4_4SM904GMMA29MMA_64x64x8_F32TF32TF32_RS_TNILNSO_7ScaleInE1ELSQ_1EEEEEENS4_6LayoutINS5_IJNSA_ILi2EEESB_SB_EEENS5_IJSB_NSA_ILi0EEESW_EEEEENS5_IJNS4_10UnderscoreESZ_SZ_EEEEENS4_13SM90_TMA_LOADENS4_14ComposedLayoutINS4_7SwizzleILi1ELi4ELi3EEENS4_18smem_ptr_flag_bitsILi32EEENST_INS5_IJNSA_ILi8EEES18_EEENS5_IJSB_S18_EEEEEEENS4_9Copy_AtomIJNS4_39AutoVectorizingCopyWithAssumedAlignmentILi128EEEfEEENS4_8identityES12_NS13_INS14_ILi3ELi4ELi3EEES17_NST_INS5_IJS18_SH_EEENS5_IJSH_SB_EEEEEEEvS1H_EENS_8epilogue10collective6detail29Sm90TmaWarpSpecializedAdapterINS1P_15DefaultEpilogueINS_10tfloat32_tESK_SK_NS1O_6thread17LinearCombinationIS1T_Li1EffLNS1U_9ScaleType4KindE0ELNS_15FloatRoundStyleE2ES1T_EENS1_15EpilogueDefaultEEEEEvvEEEEvNT_6ParamsE)
        /*0014*/ 	.word	0x00000048


	//----- nvinfo : EIATTR_MIN_STACK_SIZE
	.align		4
.L_18:
        /*0018*/ 	.byte	0x04, 0x12
        /*001a*/ 	.short	(.L_20 - .L_19)
	.align		4
.L_19:
        /*001c*/ 	.word	index@(_ZN7cutlass13device_kernelINS_4gemm6kernel13GemmUniversalIN4cute5tupleIJiiiiEEENS1_10collective13CollectiveMmaINS1_39MainloopSm90TmaGmmaRmemAWarpSpecializedILi5ENS5_IJNS4_1CILi1EEESB_SB_EEENS1_35KernelTmaWarpSpecializedCooperativeEEENS5_IJNSA_ILi256EEENSA_ILi64EEENSA_ILi32EEEEEEfNS5_IJSB_llEEEfNS5_IJlSB_lEEENS4_8TiledMMAINS4_8MMA_AtomIJNS4_4SM904GMMA29MMA_64x64x8_F32TF32TF32_RS_TNILNSO_7ScaleInE1ELSQ_1EEEEEENS4_6LayoutINS5_IJNSA_ILi2EEESB_SB_EEENS5_IJSB_NSA_ILi0EEESW_EEEEENS5_IJNS4_10UnderscoreESZ_SZ_EEEEENS4_13SM90_TMA_LOADENS4_14ComposedLayoutINS4_7SwizzleILi1ELi4ELi3EEENS4_18smem_ptr_flag_bitsILi32EEENST_INS5_IJNSA_ILi8EEES18_EEENS5_IJSB_S18_EEEEEEENS4_9Copy_AtomIJNS4_39AutoVectorizingCopyWithAssumedAlignmentILi128EEEfEEENS4_8identityES12_NS13_INS14_ILi3ELi4ELi3EEES17_NST_INS5_IJS18_SH_EEENS5_IJSH_SB_EEEEEEEvS1H_EENS_8epilogue10collective6detail29Sm90TmaWarpSpecializedAdapterINS1P_15DefaultEpilogueINS_10tfloat32_tESK_SK_NS1O_6thread17LinearCombinationIS1T_Li1EffLNS1U_9ScaleType4KindE0ELNS_15FloatRoundStyleE2ES1T_EENS1_15EpilogueDefaultEEEEEvvEEEEvNT_6ParamsE)
        /*0020*/ 	.word	0x00000048
.L_20:


//--------------------- .nv.compat                --------------------------
	.section	.nv.compat,"",@"SHT_CUDA_COMPAT_INFO"
	.align	4
        /*0000*/ 	.byte	0x02, 0x09, 0x01, 0x00, 0x02, 0x02, 0x04, 0x00, 0x02, 0x05, 0x05, 0x00, 0x03, 0x07, 0x01, 0x01
        /*0010*/ 	.byte	0x02, 0x03, 0x01, 0x00, 0x02, 0x06, 0x01, 0x00, 0x04, 0x0b, 0x08, 0x00, 0x00, 0x00, 0x00, 0x00
        /*0020*/ 	.byte	0x00, 0x00, 0x00, 0x00


//--------------------- .nv.info._ZN7cutlass13device_kernelINS_4gemm6kernel13GemmUniversalIN4cute5tupleIJiiiiEEENS1_10collective13CollectiveMmaINS1_39MainloopSm90TmaGmmaRmemAWarpSpecializedILi5ENS5_IJNS4_1CILi1EEESB_SB_EEENS1_35KernelTmaWarpSpecializedCooperativeEEENS5_IJNSA_ILi256EEENSA_ILi64EEENSA_ILi32EEEEEEfNS5_IJSB_llEEEfNS5_IJlSB_lEEENS4_8TiledMMAINS4_8MMA_AtomIJNS4_4SM904GMMA29MMA_64x64x8_F32TF32TF32_RS_TNILNSO_7ScaleInE1ELSQ_1EEEEEENS4_6LayoutINS5_IJNSA_ILi2EEESB_SB_EEENS5_IJSB_NSA_ILi0EEESW_EEEEENS5_IJNS4_10UnderscoreESZ_SZ_EEEEENS4_13SM90_TMA_LOADENS4_14ComposedLayoutINS4_7SwizzleILi1ELi4ELi3EEENS4_18smem_ptr_flag_bitsILi32EEENST_INS5_IJNSA_ILi8EEES18_EEENS5_IJSB_S18_EEEEEEENS4_9Copy_AtomIJNS4_39AutoVectorizingCopyWithAssumedAlignmentILi128EEEfEEENS4_8identityES12_NS13_INS14_ILi3ELi4ELi3EEES17_NST_INS5_IJS18_SH_EEENS5_IJSH_SB_EEEEEEEvS1H_EENS_8epilogue10collective6detail29Sm90TmaWarpSpecializedAdapterINS1P_15DefaultEpilogueINS_10tfloat32_tESK_SK_NS1O_6thread17LinearCombinationIS1T_Li1EffLNS1U_9ScaleType4KindE0ELNS_15FloatRoundStyleE2ES1T_EENS1_15EpilogueDefaultEEEEEvvEEEEvNT_6ParamsE --------------------------
	.section	.nv.info._ZN7cutlass13device_kernelINS_4gemm6kernel13GemmUniversalIN4cute5tupleIJiiiiEEENS1_10collective13CollectiveMmaINS1_39MainloopSm90TmaGmmaRmemAWarpSpecializedILi5ENS5_IJNS4_1CILi1EEESB_SB_EEENS1_35KernelTmaWarpSpecializedCooperativeEEENS5_IJNSA_ILi256EEENSA_ILi64EEENSA_ILi32EEEEEEfNS5_IJSB_llEEEfNS5_IJlSB_lEEENS4_8TiledMMAINS4_8MMA_AtomIJNS4_4SM904GMMA29MMA_64x64x8_F32TF32TF32_RS_TNILNSO_7ScaleInE1ELSQ_1EEEEEENS4_6LayoutINS5_IJNSA_ILi2EEESB_SB_EEENS5_IJSB_NSA_ILi0EEESW_EEEEENS5_IJNS4_10UnderscoreESZ_SZ_EEEEENS4_13SM90_TMA_LOADENS4_14ComposedLayoutINS4_7SwizzleILi1ELi4ELi3EEENS4_18smem_ptr_flag_bitsILi32EEENST_INS5_IJNSA_ILi8EEES18_EEENS5_IJSB_S18_EEEEEEENS4_9Copy_AtomIJNS4_39AutoVectorizingCopyWithAssumedAlignmentILi128EEEfEEENS4_8identityES12_NS13_INS14_ILi3ELi4ELi3EEES17_NST_INS5_IJS18_SH_EEENS5_IJSH_SB_EEEEEEEvS1H_EENS_8epilogue10collective6detail29Sm90TmaWarpSpecializedAdapterINS1P_15DefaultEpilogueINS_10tfloat32_tESK_SK_NS1O_6thread17LinearCombinationIS1T_Li1EffLNS1U_9ScaleType4KindE0ELNS_15FloatRoundStyleE2ES1T_EENS1_15EpilogueDefaultEEEEEvvEEEEvNT_6ParamsE,"",@"SHT_CUDA_INFO"
	.sectionflags	@""
	.align	4


	//----- nvinfo : EIATTR_CUDA_API_VERSION
	.align		4
        /*0000*/ 	.byte	0x04, 0x37
        /*0002*/ 	.short	(.L_22 - .L_21)
.L_21:
        /*0004*/ 	.word	0x00000082


	//----- nvinfo : EIATTR_KPARAM_INFO
	.align		4
.L_22:
        /*0008*/ 	.byte	0x04, 0x17
        /*000a*/ 	.short	(.L_24 - .L_23)
.L_23:
        /*000c*/ 	.word	0x00000000
        /*0010*/ 	.short	0x0000
        /*0012*/ 	.short	0x0070
        /*0014*/ 	.byte	0x00, 0xf0, 0x01, 0x10


	//----- nvinfo : EIATTR_SPARSE_MMA_MASK
	.align		4
.L_24:
        /*0018*/ 	.byte	0x03, 0x50
        /*001a*/ 	.short	0x0000


	//----- nvinfo : EIATTR_MAXREG_COUNT
	.align		4
        /*001c*/ 	.byte	0x03, 0x1b
        /*001e*/ 	.short	0x00a8


	//----- nvinfo : EIATTR_NUM_BARRIERS
	.align		4
        /*0020*/ 	.byte	0x02, 0x4c
        /*0022*/ 	.byte	0x01
	.zero		1


	//----- nvinfo : EIATTR_EXTERNS
	.align		4
        /*0024*/ 	.byte	0x04, 0x0f
        /*0026*/ 	.short	(.L_26 - .L_25)


	//   ....[0]....
	.align		4
.L_25:
        /*0028*/ 	.word	index@(__assertfail)


	//----- nvinfo : EIATTR_ANNOTATIONS
	.align		4
.L_26:
        /*002c*/ 	.byte	0x04, 0x55
        /*002e*/ 	.short	(.L_28 - .L_27)


	//   ....[0]....
.L_27:
        /*0030*/ 	.word	0x00000001
        /*0034*/ 	.byte	0xf0, 0x02, 0x00, 0x00, 0x01, 0x00, 0x00, 0x00, 0xf0, 0x04, 0x00, 0x00, 0x01, 0x00, 0x00, 0x00
        /* <DEDUP_REMOVED lines=35> */
        /*0274*/ 	.byte	0x20, 0xa1, 0x00, 0x00


	//----- nvinfo : EIATTR_MERCURY_ISA_VERSION
	.align		4
.L_28:
        /*0278*/ 	.byte	0x03, 0x5f
        /*027a*/ 	.short	0x0101


	//----- nvinfo : EIATTR_INT_WARP_WIDE_INSTR_OFFSETS
	.align		4
        /*027c*/ 	.byte	0x04, 0x31
        /*027e*/ 	.short	(.L_30 - .L_29)


	//   ....[0]....
.L_29:
        /*0280*/ 	.word	0x000003f0


	//   ....[1]....
        /*0284*/ 	.word	0x00000400


	//   ....[2]....
        /*0288*/ 	.word	0x00000480


	//----- nvinfo : EIATTR_COOP_GROUP_MASK_REGIDS
	.align		4
.L_30:
        /*028c*/ 	.byte	0x04, 0x29
        /*028e*/ 	.short	(.L_32 - .L_31)


	//   ....[0]....
.L_31:
        /*0290*/ 	.word	0xffffffff


	//   ....[1]....
        /*0294*/ 	.word	0xffffffff


	//   ....[2]....
        /*0298*/ 	.word	0xffffffff


	//   ....[3]....
        /*029c*/ 	.word	0xffffffff


	//   ....[4]....
        /*02a0*/ 	.word	0x0500000f


	//----- nvinfo : EIATTR_COOP_GROUP_INSTR_OFFSETS
	.align		4
.L_32:
        /*02a4*/ 	.byte	0x04, 0x28
        /*02a6*/ 	.short	(.L_34 - .L_33)


	//   ....[0]....
.L_33:
        /*02a8*/ 	.word	0x00000070


	//   ....[1]....
        /*02ac*/ 	.word	0x00000080


	//   ....[2]....
        /*02b0*/ 	.word	0x00000140


	//   ....[3]....
        /*02b4*/ 	.word	0x00000330


	//   ....[4]....
        /*02b8*/ 	.word	0x0000a470


	//----- nvinfo : EIATTR_REG_RECONFIG
	.align		4
.L_34:
        /*02bc*/ 	.byte	0x01, 0x54
	.zero		2


	//----- nvinfo : EIATTR_SYSCALL_OFFSETS
	.align		4
        /*02c0*/ 	.byte	0x04, 0x46
        /*02c2*/ 	.short	(.L_36 - .L_35)


	//   ....[0]....
.L_35:
        /*02c4*/ 	.word	0x00001170


	//   ....[1]....
        /*02c8*/ 	.word	0x000012a0


	//   ....[2]....
        /*02cc*/ 	.word	0x00001390


	//   ....[3]....
        /*02d0*/ 	.word	0x00008940


	//   ....[4]....
        /*02d4*/ 	.word	0x00008a70


	//----- nvinfo : EIATTR_MBARRIER_INSTR_OFFSETS
	.align		4
.L_36:
        /*02d8*/ 	.byte	0x04, 0x39
        /*02da*/ 	.short	(.L_38 - .L_37)


	//   ....[0]....
.L_37:
        /*02dc*/ 	.word	0x00000240
        /*02e0*/ 	.word	0x000000ff
        /*02e4*/ 	.word	0x00000000
        /*02e8*/ 	.short	0x0100
        /*02ea*/ 	.byte	0x08
	.zero		1


	//   ....[1]....
        /*02ec*/ 	.word	0x00000250
        /*02f0*/ 	.word	0x000000ff
        /*02f4*/ 	.word	0x00000028
        /*02f8*/ 	.short	0x0100
        /*02fa*/ 	.byte	0x08
	.zero		1


	//   ....[2]....
        /*02fc*/ 	.word	0x00000260
        /*0300*/ 	.word	0x000000ff
        /*0304*/ 	.word	0x00000008
        /*0308*/ 	.short	0x0100
        /*030a*/ 	.byte	0x08
	.zero		1


	//   ....[3]....
        /*030c*/ 	.word	0x00000270
        /*0310*/ 	.word	0x000000ff
        /*0314*/ 	.word	0x00000030
        /*0318*/ 	.short	0x0100
        /*031a*/ 	.byte	0x08
	.zero		1


	//   ....[4]....
        /*031c*/ 	.word	0x00000280
        /*0320*/ 	.word	0x000000ff
        /*0324*/ 	.word	0x00000010
        /*0328*/ 	.short	0x0100
        /*032a*/ 	.byte	0x08
	.zero		1


	//   ....[5]....
        /*032c*/ 	.word	0x00000290
        /*0330*/ 	.word	0x000000ff
        /*0334*/ 	.word	0x00000038
        /*0338*/ 	.short	0x0100
        /*033a*/ 	.byte	0x08
	.zero		1


	//   ....[6]....
        /*033c*/ 	.word	0x000002a0
        /*0340*/ 	.word	0x000000ff
        /*0344*/ 	.word	0x00000018
        /*0348*/ 	.short	0x0100
        /*034a*/ 	.byte	0x08
	.zero		1


	//   ....[7]....
        /*034c*/ 	.word	0x000002b0
        /*0350*/ 	.word	0x000000ff
        /*0354*/ 	.word	0x00000040
        /*0358*/ 	.short	0x0100
        /*035a*/ 	.byte	0x08
	.zero		1


	//   ....[8]....
        /*035c*/ 	.word	0x000002c0
        /*0360*/ 	.word	0x000000ff
        /*0364*/ 	.word	0x00000020
        /*0368*/ 	.short	0x0100
        /*036a*/ 	.byte	0x08
	.zero		1


	//   ....[9]....
        /*036c*/ 	.word	0x000002d0
        /*0370*/ 	.word	0x000000ff
        /*0374*/ 	.word	0x00000048
        /*0378*/ 	.short	0x0100
        /*037a*/ 	.byte	0x08
	.zero		1


	//   ....[10]....
        /*037c*/ 	.word	0x000004a0
        /*0380*/ 	.word	0x000000ff
        /*0384*/ 	.word	0x00000060
        /*0388*/ 	.short	0x0100
        /*038a*/ 	.byte	0x06
	.zero		1


	//   ....[11]....
        /*038c*/ 	.word	0x000004b0
        /*0390*/ 	.word	0x000000ff
        /*0394*/ 	.word	0x00000068
        /*0398*/ 	.short	0x0100
        /*039a*/ 	.byte	0x06
	.zero		1


	//   ....[12]....
        /*039c*/ 	.word	0x00001460
        /*03a0*/ 	.word	0x00000003
        /*03a4*/ 	.word	0x00000000
        /*03a8*/ 	.short	0x010a
        /*03aa*/ 	.byte	0x3f
	.zero		1


	//   ....[13]....
        /*03ac*/ 	.word	0x000014a0
        /*03b0*/ 	.word	0x00000003
        /*03b4*/ 	.word	0x00000000
        /*03b8*/ 	.short	0x010a
        /*03ba*/ 	.byte	0x3f
	.zero		1


	//   ....[14]....
        /*03bc*/ 	.word	0x000016b0
        /*03c0*/ 	.word	0x00000002
        /*03c4*/ 	.word	0x00000000
        /*03c8*/ 	.short	0x010a
        /*03ca*/ 	.byte	0x3f
	.zero		1


	//   ....[15]....
        /*03cc*/ 	.word	0x00001bd0
        /*03d0*/ 	.word	0x00000002
        /*03d4*/ 	.word	0x00000000
        /*03d8*/ 	.short	0x010a
        /*03da*/ 	.byte	0x3f
	.zero		1


	//   ....[16]....
        /*03dc*/ 	.word	0x00001e90
        /*03e0*/ 	.word	0x0000000c
        /*03e4*/ 	.word	0x00000000
        /*03e8*/ 	.short	0x010a
        /*03ea*/ 	.byte	0x3f
	.zero		1


	//   ....[17]....
        /*03ec*/ 	.word	0x000021a0
        /*03f0*/ 	.word	0x000000ff
        /*03f4*/ 	.word	0x00000000
        /*03f8*/ 	.short	0x0101
        /*03fa*/ 	.byte	0x06
	.zero		1


	//   ....[18]....
        /*03fc*/ 	.word	0x00002390
        /*0400*/ 	.word	0x0000000c
        /*0404*/ 	.word	0x00000000
        /*0408*/ 	.short	0x010a
        /*040a*/ 	.byte	0x3f
	.zero		1


	//   ....[19]....
        /*040c*/ 	.word	0x00002880
        /*0410*/ 	.word	0x000000ff
        /*0414*/ 	.word	0x00000000
        /*0418*/ 	.short	0x0101
        /*041a*/ 	.byte	0x04
	.zero		1


	//   ....[20]....
        /*041c*/ 	.word	0x00002ba0
        /*0420*/ 	.word	0x000000ff
        /*0424*/ 	.word	0x00000000
        /*0428*/ 	.short	0x0101
        /*042a*/ 	.byte	0x06
	.zero		1


	//   ....[21]....
        /*042c*/ 	.word	0x00008d70
        /*0430*/ 	.word	0x00000024
        /*0434*/ 	.word	0x00000028
        /*0438*/ 	.short	0x010a
        /*043a*/ 	.byte	0x3f
	.zero		1


	//   ....[22]....
        /*043c*/ 	.word	0x000099b0
        /*0440*/ 	.word	0x00000000
        /*0444*/ 	.word	0x00000068
        /*0448*/ 	.short	0x0101
        /*044a*/ 	.byte	0x3f
	.zero		1


	//   ....[23]....
        /*044c*/ 	.word	0x0000a1b0
        /*0450*/ 	.word	0x00000007
        /*0454*/ 	.word	0x00000000
        /*0458*/ 	.short	0x010a
        /*045a*/ 	.byte	0x3f
	.zero		1


	//   ....[24]....
        /*045c*/ 	.word	0x0000a220
        /*0460*/ 	.word	0x00000008
        /*0464*/ 	.word	0x00000000
        /*0468*/ 	.short	0x010a
        /*046a*/ 	.byte	0x3f
	.zero		1


	//   ....[25]....
        /*046c*/ 	.word	0x0000a2b0
        /*0470*/ 	.word	0x00000009
        /*0474*/ 	.word	0x00000000
        /*0478*/ 	.short	0x010a
        /*047a*/ 	.byte	0x3f
	.zero		1


	//   ....[26]....
        /*047c*/ 	.word	0x0000a340
        /*0480*/ 	.word	0x00000006
        /*0484*/ 	.word	0x00000000
        /*0488*/ 	.short	0x010a
        /*048a*/ 	.byte	0x3f
	.zero		1


	//   ....[27]....
        /*048c*/ 	.word	0x0000a3d0
        /*0490*/ 	.word	0x00000003
        /*0494*/ 	.word	0x00000000
        /*0498*/ 	.short	0x010a
        /*049a*/ 	.byte	0x3f
	.zero		1


	//   ....[28]....
        /*049c*/ 	.word	0x0000a4a0
        /*04a0*/ 	.word	0x00000003
        /*04a4*/ 	.word	0x00000000
        /*04a8*/ 	.short	0x010a
        /*04aa*/ 	.byte	0x3f
	.zero		1


	//   ....[29]....
        /*04ac*/ 	.word	0x0000a4f0
        /*04b0*/ 	.word	0x00000002
        /*04b4*/ 	.word	0x00000000
        /*04b8*/ 	.short	0x010a
        /*04ba*/ 	.byte	0x3f
	.zero		1


	//   ....[30]....
        /*04bc*/ 	.word	0x0000a540
        /*04c0*/ 	.word	0x0000000c
        /*04c4*/ 	.word	0x00000000
        /*04c8*/ 	.short	0x010a
        /*04ca*/ 	.byte	0x3f
	.zero		1


	//   ....[31]....
        /*04cc*/ 	.word	0x0000a610
        /*04d0*/ 	.word	0x00000024
        /*04d4*/ 	.word	0x00000028
        /*04d8*/ 	.short	0x010a
        /*04da*/ 	.byte	0x3f
	.zero		1


	//   ....[32]....
        /*04dc*/ 	.word	0x0000a6e0
        /*04e0*/ 	.word	0x00000007
        /*04e4*/ 	.word	0x00000000
        /*04e8*/ 	.short	0x010a
        /*04ea*/ 	.byte	0x3f
	.zero		1


	//   ....[33]....
        /*04ec*/ 	.word	0x0000a730
        /*04f0*/ 	.word	0x00000008
        /*04f4*/ 	.word	0x00000000
        /*04f8*/ 	.short	0x010a
        /*04fa*/ 	.byte	0x3f
	.zero		1


	//   ....[34]....
        /*04fc*/ 	.word	0x0000a780
        /*0500*/ 	.word	0x00000009
        /*0504*/ 	.word	0x00000000
        /*0508*/ 	.short	0x010a
        /*050a*/ 	.byte	0x3f
	.zero		1


	//   ....[35]....
        /*050c*/ 	.word	0x0000a7d0
        /*0510*/ 	.word	0x00000006
        /*0514*/ 	.word	0x00000000
        /*0518*/ 	.short	0x010a
        /*051a*/ 	.byte	0x3f
	.zero		1


	//----- nvinfo : EIATTR_NUM_MBARRIERS
	.align		4
.L_38:
        /*051c*/ 	.byte	0x03, 0x38
        /*051e*/ 	.short	0x000c


	//----- nvinfo : EIATTR_EXIT_INSTR_OFFSETS
	.align		4
        /*0520*/ 	.byte	0x04, 0x1c
        /*0522*/ 	.short	(.L_40 - .L_39)


	//   ....[0]....
.L_39:
        /*0524*/ 	.word	0x00000680


	//   ....[1]....
        /*0528*/ 	.word	0x00000f80


	//   ....[2]....
        /*052c*/ 	.word	0x00007de0


	//   ....[3]....
        /*0530*/ 	.word	0x00008470


	//   ....[4]....
        /*0534*/ 	.word	0x0000a420


	//----- nvinfo : EIATTR_MAX_THREADS
	.align		4
.L_40:
        /*0538*/ 	.byte	0x04, 0x05
        /*053a*/ 	.short	(.L_42 - .L_41)
.L_41:
        /*053c*/ 	.word	0x00000180
        /*0540*/ 	.word	0x00000001
        /*0544*/ 	.word	0x00000001


	//----- nvinfo : EIATTR_CRS_STACK_SIZE
	.align		4
.L_42:
        /*0548*/ 	.byte	0x04, 0x1e
        /*054a*/ 	.short	(.L_44 - .L_43)
.L_43:
        /*054c*/ 	.word	0x00000000


	//----- nvinfo : EIATTR_CBANK_PARAM_SIZE
	.align		4
.L_44:
        /*0550*/ 	.byte	0x03, 0x19
        /*0552*/ 	.short	0x0470


	//----- nvinfo : EIATTR_PARAM_CBANK
	.align		4
        /*0554*/ 	.byte	0x04, 0x0a
        /*0556*/ 	.short	(.L_46 - .L_45)
	.align		4
.L_45:
        /*0558*/ 	.word	index@(.nv.constant0._ZN7cutlass13device_kernelINS_4gemm6kernel13GemmUniversalIN4cute5tupleIJiiiiEEENS1_10collective13CollectiveMmaINS1_39MainloopSm90TmaGmmaRmemAWarpSpecializedILi5ENS5_IJNS4_1CILi1EEESB_SB_EEENS1_35KernelTmaWarpSpecializedCooperativeEEENS5_IJNSA_ILi256EEENSA_ILi64EEENSA_ILi32EEEEEEfNS5_IJSB_llEEEfNS5_IJlSB_lEEENS4_8TiledMMAINS4_8MMA_AtomIJNS4_4SM904GMMA29MMA_64x64x8_F32TF32TF32_RS_TNILNSO_7ScaleInE1ELSQ_1EEEEEENS4_6LayoutINS5_IJNSA_ILi2EEESB_SB_EEENS5_IJSB_NSA_ILi0EEESW_EEEEENS5_IJNS4_10UnderscoreESZ_SZ_EEEEENS4_13SM90_TMA_LOADENS4_14ComposedLayoutINS4_7SwizzleILi1ELi4ELi3EEENS4_18smem_ptr_flag_bitsILi32EEENST_INS5_IJNSA_ILi8EEES18_EEENS5_IJSB_S18_EEEEEEENS4_9Copy_AtomIJNS4_39AutoVectorizingCopyWithAssumedAlignmentILi128EEEfEEENS4_8identityES12_NS13_INS14_ILi3ELi4ELi3EEES17_NST_INS5_IJS18_SH_EEENS5_IJSH_SB_EEEEEEEvS1H_EENS_8epilogue10collective6detail29Sm90TmaWarpSpecializedAdapterINS1P_15DefaultEpilogueINS_10tfloat32_tESK_SK_NS1O_6thread17LinearCombinationIS1T_Li1EffLNS1U_9ScaleType4KindE0ELNS_15FloatRoundStyleE2ES1T_EENS1_15EpilogueDefaultEEEEEvvEEEEvNT_6ParamsE)
        /*055c*/ 	.short	0x0210
        /*055e*/ 	.short	0x0470


	//----- nvinfo : EIATTR_SW_WAR
	.align		4
.L_46:
        /*0560*/ 	.byte	0x04, 0x36
        /*0562*/ 	.short	(.L_48 - .L_47)
.L_47:
        /*0564*/ 	.word	0x00000008
.L_48:


//--------------------- .nv.callgraph             --------------------------
	.section	.nv.callgraph,"",@"SHT_CUDA_CALLGRAPH"
	.align	4
	.sectionentsize	8
	.align		4
        /*0000*/ 	.word	0x00000000
	.align		4
        /*0004*/ 	.word	0xffffffff
	.align		4
        /*0008*/ 	.word	index@(_ZN7cutlass13device_kernelINS_4gemm6kernel13GemmUniversalIN4cute5tupleIJiiiiEEENS1_10collective13CollectiveMmaINS1_39MainloopSm90TmaGmmaRmemAWarpSpecializedILi5ENS5_IJNS4_1CILi1EEESB_SB_EEENS1_35KernelTmaWarpSpecializedCooperativeEEENS5_IJNSA_ILi256EEENSA_ILi64EEENSA_ILi32EEEEEEfNS5_IJSB_llEEEfNS5_IJlSB_lEEENS4_8TiledMMAINS4_8MMA_AtomIJNS4_4SM904GMMA29MMA_64x64x8_F32TF32TF32_RS_TNILNSO_7ScaleInE1ELSQ_1EEEEEENS4_6LayoutINS5_IJNSA_ILi2EEESB_SB_EEENS5_IJSB_NSA_ILi0EEESW_EEEEENS5_IJNS4_10UnderscoreESZ_SZ_EEEEENS4_13SM90_TMA_LOADENS4_14ComposedLayoutINS4_7SwizzleILi1ELi4ELi3EEENS4_18smem_ptr_flag_bitsILi32EEENST_INS5_IJNSA_ILi8EEES18_EEENS5_IJSB_S18_EEEEEEENS4_9Copy_AtomIJNS4_39AutoVectorizingCopyWithAssumedAlignmentILi128EEEfEEENS4_8identityES12_NS13_INS14_ILi3ELi4ELi3EEES17_NST_INS5_IJS18_SH_EEENS5_IJSH_SB_EEEEEEEvS1H_EENS_8epilogue10collective6detail29Sm90TmaWarpSpecializedAdapterINS1P_15DefaultEpilogueINS_10tfloat32_tESK_SK_NS1O_6thread17LinearCombinationIS1T_Li1EffLNS1U_9ScaleType4KindE0ELNS_15FloatRoundStyleE2ES1T_EENS1_15EpilogueDefaultEEEEEvvEEEEvNT_6ParamsE)
	.align		4
        /*000c*/ 	.word	index@(__assertfail)
	.align		4
        /*0010*/ 	.word	0x00000000
	.align		4
        /*0014*/ 	.word	0xfffffffe
	.align		4
        /*0018*/ 	.word	0x00000000
	.align		4
        /*001c*/ 	.word	0xfffffffd
	.align		4
        /*0020*/ 	.word	0x00000000
	.align		4
        /*0024*/ 	.word	0xfffffffc


//--------------------- .nv.constant4             --------------------------
	.section	.nv.constant4,"a",@progbits
	.align	8
	.align		8
.nv.constant4:
        /*0000*/ 	.dword	__assertfail
	.align		8
        /*0008*/ 	.dword	__unnamed_1
	.align		8
        /*0010*/ 	.dword	__unnamed_2
	.align		8
        /*0018*/ 	.dword	_ZN39_INTERNAL_3a469cea_4_k_cu_36ecf65d_29154cuda3std3__45__cpo5beginE
	.align		8
        /*0020*/ 	.dword	_ZN39_INTERNAL_3a469cea_4_k_cu_36ecf65d_29154cuda3std3__45__cpo3endE
	.align		8
        /*0028*/ 	.dword	_ZN39_INTERNAL_3a469cea_4_k_cu_36ecf65d_29154cuda3std3__45__cpo6cbeginE
	.align		8
        /*0030*/ 	.dword	_ZN39_INTERNAL_3a469cea_4_k_cu_36ecf65d_29154cuda3std3__45__cpo4cendE
	.align		8
        /*0038*/ 	.dword	_ZN39_INTERNAL_3a469cea_4_k_cu_36ecf65d_29154cuda3std3__441_GLOBAL__N__3a469cea_4_k_cu_36ecf65d_29156ignoreE
	.align		8
        /*0040*/ 	.dword	_ZN39_INTERNAL_3a469cea_4_k_cu_36ecf65d_29154cuda3std3__419piecewise_constructE
	.align		8
        /*0048*/ 	.dword	_ZN39_INTERNAL_3a469cea_4_k_cu_36ecf65d_29154cuda3std3__48in_placeE
	.align		8
        /*0050*/ 	.dword	_ZN39_INTERNAL_3a469cea_4_k_cu_36ecf65d_29154cuda3std6ranges3__45__cpo4swapE
	.align		8
        /*0058*/ 	.dword	_ZN39_INTERNAL_3a469cea_4_k_cu_36ecf65d_29154cuda3std6ranges3__45__cpo9iter_moveE
	.align		8
        /*0060*/ 	.dword	_ZN39_INTERNAL_3a469cea_4_k_cu_36ecf65d_29154cute7productE
	.align		8
        /*0068*/ 	.dword	_ZN39_INTERNAL_3a469cea_4_k_cu_36ecf65d_29154cute1_E
	.align		8
        /*0070*/ 	.dword	$str$24
	.align		8
        /*0078*/ 	.dword	$str$25


//--------------------- .text._ZN7cutlass13device_kernelINS_4gemm6kernel13GemmUniversalIN4cute5tupleIJiiiiEEENS1_10collective13CollectiveMmaINS1_39MainloopSm90TmaGmmaRmemAWarpSpecializedILi5ENS5_IJNS4_1CILi1EEESB_SB_EEENS1_35KernelTmaWarpSpecializedCooperativeEEENS5_IJNSA_ILi256EEENSA_ILi64EEENSA_ILi32EEEEEEfNS5_IJSB_llEEEfNS5_IJlSB_lEEENS4_8TiledMMAINS4_8MMA_AtomIJNS4_4SM904GMMA29MMA_64x64x8_F32TF32TF32_RS_TNILNSO_7ScaleInE1ELSQ_1EEEEEENS4_6LayoutINS5_IJNSA_ILi2EEESB_SB_EEENS5_IJSB_NSA_ILi0EEESW_EEEEENS5_IJNS4_10UnderscoreESZ_SZ_EEEEENS4_13SM90_TMA_LOADENS4_14ComposedLayoutINS4_7SwizzleILi1ELi4ELi3EEENS4_18smem_ptr_flag_bitsILi32EEENST_INS5_IJNSA_ILi8EEES18_EEENS5_IJSB_S18_EEEEEEENS4_9Copy_AtomIJNS4_39AutoVectorizingCopyWithAssumedAlignmentILi128EEEfEEENS4_8identityES12_NS13_INS14_ILi3ELi4ELi3EEES17_NST_INS5_IJS18_SH_EEENS5_IJSH_SB_EEEEEEEvS1H_EENS_8epilogue10collective6detail29Sm90TmaWarpSpecializedAdapterINS1P_15DefaultEpilogueINS_10tfloat32_tESK_SK_NS1O_6thread17LinearCombinationIS1T_Li1EffLNS1U_9ScaleType4KindE0ELNS_15FloatRoundStyleE2ES1T_EENS1_15EpilogueDefaultEEEEEvvEEEEvNT_6ParamsE --------------------------
	.section	.text._ZN7cutlass13device_kernelINS_4gemm6kernel13GemmUniversalIN4cute5tupleIJiiiiEEENS1_10collective13CollectiveMmaINS1_39MainloopSm90TmaGmmaRmemAWarpSpecializedILi5ENS5_IJNS4_1CILi1EEESB_SB_EEENS1_35KernelTmaWarpSpecializedCooperativeEEENS5_IJNSA_ILi256EEENSA_ILi64EEENSA_ILi32EEEEEEfNS5_IJSB_llEEEfNS5_IJlSB_lEEENS4_8TiledMMAINS4_8MMA_AtomIJNS4_4SM904GMMA29MMA_64x64x8_F32TF32TF32_RS_TNILNSO_7ScaleInE1ELSQ_1EEEEEENS4_6LayoutINS5_IJNSA_ILi2EEESB_SB_EEENS5_IJSB_NSA_ILi0EEESW_EEEEENS5_IJNS4_10UnderscoreESZ_SZ_EEEEENS4_13SM90_TMA_LOADENS4_14ComposedLayoutINS4_7SwizzleILi1ELi4ELi3EEENS4_18smem_ptr_flag_bitsILi32EEENST_INS5_IJNSA_ILi8EEES18_EEENS5_IJSB_S18_EEEEEEENS4_9Copy_AtomIJNS4_39AutoVectorizingCopyWithAssumedAlignmentILi128EEEfEEENS4_8identityES12_NS13_INS14_ILi3ELi4ELi3EEES17_NST_INS5_IJS18_SH_EEENS5_IJSH_SB_EEEEEEEvS1H_EENS_8epilogue10collective6detail29Sm90TmaWarpSpecializedAdapterINS1P_15DefaultEpilogueINS_10tfloat32_tESK_SK_NS1O_6thread17LinearCombinationIS1T_Li1EffLNS1U_9ScaleType4KindE0ELNS_15FloatRoundStyleE2ES1T_EENS1_15EpilogueDefaultEEEEEvvEEEEvNT_6ParamsE,"ax",@progbits
	.align	128
.text._ZN7cutlass13device_kernelINS_4gemm6kernel13GemmUniversalIN4cute5tupleIJiiiiEEENS1_10collective13CollectiveMmaINS1_39MainloopSm90TmaGmmaRmemAWarpSpecializedILi5ENS5_IJNS4_1CILi1EEESB_SB_EEENS1_35KernelTmaWarpSpecializedCooperativeEEENS5_IJNSA_ILi256EEENSA_ILi64EEENSA_ILi32EEEEEEfNS5_IJSB_llEEEfNS5_IJlSB_lEEENS4_8TiledMMAINS4_8MMA_AtomIJNS4_4SM904GMMA29MMA_64x64x8_F32TF32TF32_RS_TNILNSO_7ScaleInE1ELSQ_1EEEEEENS4_6LayoutINS5_IJNSA_ILi2EEESB_SB_EEENS5_IJSB_NSA_ILi0EEESW_EEEEENS5_IJNS4_10UnderscoreESZ_SZ_EEEEENS4_13SM90_TMA_LOADENS4_14ComposedLayoutINS4_7SwizzleILi1ELi4ELi3EEENS4_18smem_ptr_flag_bitsILi32EEENST_INS5_IJNSA_ILi8EEES18_EEENS5_IJSB_S18_EEEEEEENS4_9Copy_AtomIJNS4_39AutoVectorizingCopyWithAssumedAlignmentILi128EEEfEEENS4_8identityES12_NS13_INS14_ILi3ELi4ELi3EEES17_NST_INS5_IJS18_SH_EEENS5_IJSH_SB_EEEEEEEvS1H_EENS_8epilogue10collective6detail29Sm90TmaWarpSpecializedAdapterINS1P_15DefaultEpilogueINS_10tfloat32_tESK_SK_NS1O_6thread17LinearCombinationIS1T_Li1EffLNS1U_9ScaleType4KindE0ELNS_15FloatRoundStyleE2ES1T_EENS1_15EpilogueDefaultEEEEEvvEEEEvNT_6ParamsE:
        .type           _ZN7cutlass13device_kernelINS_4gemm6kernel13GemmUniversalIN4cute5tupleIJiiiiEEENS1_10collective13CollectiveMmaINS1_39MainloopSm90TmaGmmaRmemAWarpSpecializedILi5ENS5_IJNS4_1CILi1EEESB_SB_EEENS1_35KernelTmaWarpSpecializedCooperativeEEENS5_IJNSA_ILi256EEENSA_ILi64EEENSA_ILi32EEEEEEfNS5_IJSB_llEEEfNS5_IJlSB_lEEENS4_8TiledMMAINS4_8MMA_AtomIJNS4_4SM904GMMA29MMA_64x64x8_F32TF32TF32_RS_TNILNSO_7ScaleInE1ELSQ_1EEEEEENS4_6LayoutINS5_IJNSA_ILi2EEESB_SB_EEENS5_IJSB_NSA_ILi0EEESW_EEEEENS5_IJNS4_10UnderscoreESZ_SZ_EEEEENS4_13SM90_TMA_LOADENS4_14ComposedLayoutINS4_7SwizzleILi1ELi4ELi3EEENS4_18smem_ptr_flag_bitsILi32EEENST_INS5_IJNSA_ILi8EEES18_EEENS5_IJSB_S18_EEEEEEENS4_9Copy_AtomIJNS4_39AutoVectorizingCopyWithAssumedAlignmentILi128EEEfEEENS4_8identityES12_NS13_INS14_ILi3ELi4ELi3EEES17_NST_INS5_IJS18_SH_EEENS5_IJSH_SB_EEEEEEEvS1H_EENS_8epilogue10collective6detail29Sm90TmaWarpSpecializedAdapterINS1P_15DefaultEpilogueINS_10tfloat32_tESK_SK_NS1O_6thread17LinearCombinationIS1T_Li1EffLNS1U_9ScaleType4KindE0ELNS_15FloatRoundStyleE2ES1T_EENS1_15EpilogueDefaultEEEEEvvEEEEvNT_6ParamsE,@function
        .size           _ZN7cutlass13device_kernelINS_4gemm6kernel13GemmUniversalIN4cute5tupleIJiiiiEEENS1_10collective13CollectiveMmaINS1_39MainloopSm90TmaGmmaRmemAWarpSpecializedILi5ENS5_IJNS4_1CILi1EEESB_SB_EEENS1_35KernelTmaWarpSpecializedCooperativeEEENS5_IJNSA_ILi256EEENSA_ILi64EEENSA_ILi32EEEEEEfNS5_IJSB_llEEEfNS5_IJlSB_lEEENS4_8TiledMMAINS4_8MMA_AtomIJNS4_4SM904GMMA29MMA_64x64x8_F32TF32TF32_RS_TNILNSO_7ScaleInE1ELSQ_1EEEEEENS4_6LayoutINS5_IJNSA_ILi2EEESB_SB_EEENS5_IJSB_NSA_ILi0EEESW_EEEEENS5_IJNS4_10UnderscoreESZ_SZ_EEEEENS4_13SM90_TMA_LOADENS4_14ComposedLayoutINS4_7SwizzleILi1ELi4ELi3EEENS4_18smem_ptr_flag_bitsILi32EEENST_INS5_IJNSA_ILi8EEES18_EEENS5_IJSB_S18_EEEEEEENS4_9Copy_AtomIJNS4_39AutoVectorizingCopyWithAssumedAlignmentILi128EEEfEEENS4_8identityES12_NS13_INS14_ILi3ELi4ELi3EEES17_NST_INS5_IJS18_SH_EEENS5_IJSH_SB_EEEEEEEvS1H_EENS_8epilogue10collective6detail29Sm90TmaWarpSpecializedAdapterINS1P_15DefaultEpilogueINS_10tfloat32_tESK_SK_NS1O_6thread17LinearCombinationIS1T_Li1EffLNS1U_9ScaleType4KindE0ELNS_15FloatRoundStyleE2ES1T_EENS1_15EpilogueDefaultEEEEEvvEEEEvNT_6ParamsE,(.L_x_209 - _ZN7cutlass13device_kernelINS_4gemm6kernel13GemmUniversalIN4cute5tupleIJiiiiEEENS1_10collective13CollectiveMmaINS1_39MainloopSm90TmaGmmaRmemAWarpSpecializedILi5ENS5_IJNS4_1CILi1EEESB_SB_EEENS1_35KernelTmaWarpSpecializedCooperativeEEENS5_IJNSA_ILi256EEENSA_ILi64EEENSA_ILi32EEEEEEfNS5_IJSB_llEEEfNS5_IJlSB_lEEENS4_8TiledMMAINS4_8MMA_AtomIJNS4_4SM904GMMA29MMA_64x64x8_F32TF32TF32_RS_TNILNSO_7ScaleInE1ELSQ_1EEEEEENS4_6LayoutINS5_IJNSA_ILi2EEESB_SB_EEENS5_IJSB_NSA_ILi0EEESW_EEEEENS5_IJNS4_10UnderscoreESZ_SZ_EEEEENS4_13SM90_TMA_LOADENS4_14ComposedLayoutINS4_7SwizzleILi1ELi4ELi3EEENS4_18smem_ptr_flag_bitsILi32EEENST_INS5_IJNSA_ILi8EEES18_EEENS5_IJSB_S18_EEEEEEENS4_9Copy_AtomIJNS4_39AutoVectorizingCopyWithAssumedAlignmentILi128EEEfEEENS4_8identityES12_NS13_INS14_ILi3ELi4ELi3EEES17_NST_INS5_IJS18_SH_EEENS5_IJSH_SB_EEEEEEEvS1H_EENS_8epilogue10collective6detail29Sm90TmaWarpSpecializedAdapterINS1P_15DefaultEpilogueINS_10tfloat32_tESK_SK_NS1O_6thread17LinearCombinationIS1T_Li1EffLNS1U_9ScaleType4KindE0ELNS_15FloatRoundStyleE2ES1T_EENS1_15EpilogueDefaultEEEEEvvEEEEvNT_6ParamsE)
        .other          _ZN7cutlass13device_kernelINS_4gemm6kernel13GemmUniversalIN4cute5tupleIJiiiiEEENS1_10collective13CollectiveMmaINS1_39MainloopSm90TmaGmmaRmemAWarpSpecializedILi5ENS5_IJNS4_1CILi1EEESB_SB_EEENS1_35KernelTmaWarpSpecializedCooperativeEEENS5_IJNSA_ILi256EEENSA_ILi64EEENSA_ILi32EEEEEEfNS5_IJSB_llEEEfNS5_IJlSB_lEEENS4_8TiledMMAINS4_8MMA_AtomIJNS4_4SM904GMMA29MMA_64x64x8_F32TF32TF32_RS_TNILNSO_7ScaleInE1ELSQ_1EEEEEENS4_6LayoutINS5_IJNSA_ILi2EEESB_SB_EEENS5_IJSB_NSA_ILi0EEESW_EEEEENS5_IJNS4_10UnderscoreESZ_SZ_EEEEENS4_13SM90_TMA_LOADENS4_14ComposedLayoutINS4_7SwizzleILi1ELi4ELi3EEENS4_18smem_ptr_flag_bitsILi32EEENST_INS5_IJNSA_ILi8EEES18_EEENS5_IJSB_S18_EEEEEEENS4_9Copy_AtomIJNS4_39AutoVectorizingCopyWithAssumedAlignmentILi128EEEfEEENS4_8identityES12_NS13_INS14_ILi3ELi4ELi3EEES17_NST_INS5_IJS18_SH_EEENS5_IJSH_SB_EEEEEEEvS1H_EENS_8epilogue10collective6detail29Sm90TmaWarpSpecializedAdapterINS1P_15DefaultEpilogueINS_10tfloat32_tESK_SK_NS1O_6thread17LinearCombinationIS1T_Li1EffLNS1U_9ScaleType4KindE0ELNS_15FloatRoundStyleE2ES1T_EENS1_15EpilogueDefaultEEEEEvvEEEEvNT_6ParamsE,@"STO_CUDA_ENTRY STV_DEFAULT"
_ZN7cutlass13device_kernelINS_4gemm6kernel13GemmUniversalIN4cute5tupleIJiiiiEEENS1_10collective13CollectiveMmaINS1_39MainloopSm90TmaGmmaRmemAWarpSpecializedILi5ENS5_IJNS4_1CILi1EEESB_SB_EEENS1_35KernelTmaWarpSpecializedCooperativeEEENS5_IJNSA_ILi256EEENSA_ILi64EEENSA_ILi32EEEEEEfNS5_IJSB_llEEEfNS5_IJlSB_lEEENS4_8TiledMMAINS4_8MMA_AtomIJNS4_4SM904GMMA29MMA_64x64x8_F32TF32TF32_RS_TNILNSO_7ScaleInE1ELSQ_1EEEEEENS4_6LayoutINS5_IJNSA_ILi2EEESB_SB_EEENS5_IJSB_NSA_ILi0EEESW_EEEEENS5_IJNS4_10UnderscoreESZ_SZ_EEEEENS4_13SM90_TMA_LOADENS4_14ComposedLayoutINS4_7SwizzleILi1ELi4ELi3EEENS4_18smem_ptr_flag_bitsILi32EEENST_INS5_IJNSA_ILi8EEES18_EEENS5_IJSB_S18_EEEEEEENS4_9Copy_AtomIJNS4_39AutoVectorizingCopyWithAssumedAlignmentILi128EEEfEEENS4_8identityES12_NS13_INS14_ILi3ELi4ELi3EEES17_NST_INS5_IJS18_SH_EEENS5_IJSH_SB_EEEEEEEvS1H_EENS_8epilogue10collective6detail29Sm90TmaWarpSpecializedAdapterINS1P_15DefaultEpilogueINS_10tfloat32_tESK_SK_NS1O_6thread17LinearCombinationIS1T_Li1EffLNS1U_9ScaleType4KindE0ELNS_15FloatRoundStyleE2ES1T_EENS1_15EpilogueDefaultEEEEEvvEEEEvNT_6ParamsE:
[----:B------:R-:W0:Y:S02]  /*0000*/  LDC R1, c[0x0][0x28] ;  /* 0x00000a00ff017b82 */ /* 0x000e240000000800 */
[----:B0-----:R-:W-:Y:S01]  /*0010*/  VIADD R1, R1, 0xffffffb8 ;  /* 0xffffffb801017836 */ /* 0x001fe20000000000 */
[----:B------:R-:W0:Y:S01]  /*0020*/  S2R R2, SR_TID.X ;  /* 0x0000000000027919 */ /* 0x000e220000002100 */
[----:B------:R-:W-:Y:S01]  /*0030*/  ELECT P0, URZ, PT ;  /* 0x00000000003f782f */ /* 0x000fe20003800000 */
[----:B------:R-:W-:Y:S01]  /*0040*/  BSSY B0, `(.L_x_0) ;  /* 0x000000f000007945 */ /* 0x000fe20003800000 */
[--C-:B0-----:R-:W-:Y:S02]  /*0050*/  SHF.R.U32.HI R0, RZ, 0x5, R2.reuse ;  /* 0x00000005ff007819 */ /* 0x101fe40000011602 */
[----:B------:R-:W-:-:S03]  /*0060*/  SHF.R.U32.HI R16, RZ, 0x7, R2 ;  /* 0x00000007ff107819 */ /* 0x000fc60000011602 */
[----:B------:R-:W0:Y:S04]  /*0070*/  SHFL.IDX PT, R3, R0, RZ, 0x1f ;  /* 0x00001fff00037589 */ /* 0x000e2800000e0000 */
[----:B------:R1:W2:Y:S01]  /*0080*/  SHFL.IDX PT, R5, R16, RZ, 0x1f ;  /* 0x00001fff10057589 */ /* 0x0002a200000e0000 */
[----:B0-----:R-:W-:-:S13]  /*0090*/  ISETP.NE.OR P0, PT, R3, RZ, !P0 ;  /* 0x000000ff0300720c */ /* 0x001fda0004705670 */
[----:B-12---:R-:W-:Y:S05]  /*00a0*/  @P0 BRA `(.L_x_1) ;  /* 0x0000000000200947 */ /* 0x006fea0003800000 */
[----:B------:R-:W-:Y:S02]  /*00b0*/  ULDC.64 UR4, c[0x0][0x198] ;  /* 0x0000660000047ab9 */ /* 0x000fe40000000a00 */
[----:B------:R-:W-:Y:S02]  /*00c0*/  UIADD3 UR6, UP0, UR4, 0xf0, URZ ;  /* 0x000000f004067890 */ /* 0x000fe4000ff1e03f */
[----:B------:R-:W-:Y:S02]  /*00d0*/  UIADD3 UR4, UP1, UR4, 0x1f0, URZ ;  /* 0x000001f004047890 */ /* 0x000fe4000ff3e03f */
[----:B------:R-:W-:Y:S02]  /*00e0*/  UIADD3.X UR7, URZ, UR5, URZ, UP0, !UPT ;  /* 0x000000053f077290 */ /* 0x000fe400087fe43f */
[----:B------:R-:W-:-:S07]  /*00f0*/  UIADD3.X UR5, URZ, UR5, URZ, UP1, !UPT ;  /* 0x000000053f057290 */ /* 0x000fce0008ffe43f */
[----:B------:R0:W-:Y:S02]  /*0100*/  UTMACCTL.PF [UR6] ;  /* 0x00000000060079b9 */ /* 0x0001e40008040000 */
[----:B------:R0:W-:Y:S02]  /*0110*/  UTMACCTL.PF [UR4] ;  /* 0x00000000040079b9 */ /* 0x0001e40008040000 */
[----:B0-----:R-:W-:Y:S01]  /*0120*/  NOP ;  /* 0x0000000000007918 */ /* 0x001fe20000000000 */
.L_x_1:
[----:B------:R-:W-:Y:S05]  /*0130*/  BSYNC B0 ;  /* 0x0000000000007941 */ /* 0x000fea0003800000 */
.L_x_0:
[----:B------:R-:W0:Y:S02]  /*0140*/  SHFL.IDX PT, R2, R0, RZ, 0x1f ;  /* 0x00001fff00027589 */ /* 0x000e2400000e0000 */
[----:B0-----:R-:W-:-:S13]  /*0150*/  ISETP.NE.AND P0, PT, R2, RZ, PT ;  /* 0x000000ff0200720c */ /* 0x001fda0003f05270 */
[----:B------:R-:W-:Y:S05]  /*0160*/  @P0 BRA `(.L_x_2) ;  /* 0x0000000000600947 */ /* 0x000fea0003800000 */
[----:B------:R-:W0:Y:S01]  /*0170*/  S2UR UR8, SR_CgaCtaId ;  /* 0x00000000000879c3 */ /* 0x000e220000008800 */
[----:B------:R-:W-:Y:S01]  /*0180*/  UMOV UR4, 0x400 ;  /* 0x0000040000047882 */ /* 0x000fe20000000000 */
[----:B------:R-:W-:Y:S01]  /*0190*/  UMOV UR5, 0x1 ;  /* 0x0000000100057882 */ /* 0x000fe20000000000 */
[----:B------:R-:W-:Y:S01]  /*01a0*/  UMOV UR6, 0x100 ;  /* 0x0000010000067882 */ /* 0x000fe20000000000 */
[----:B------:R-:W-:Y:S01]  /*01b0*/  ELECT P0, URZ, PT ;  /* 0x00000000003f782f */ /* 0x000fe20003800000 */
[----:B------:R-:W-:-:S04]  /*01c0*/  UIADD3 UR6, -UR6, 0x100000, URZ ;  /* 0x0010000006067890 */ /* 0x000fc8000fffe13f */
[----:B------:R-:W-:Y:S02]  /*01d0*/  USHF.L.U32 UR7, UR6, 0xb, URZ ;  /* 0x0000000b06077899 */ /* 0x000fe4000800063f */
[----:B------:R-:W-:Y:S02]  /*01e0*/  USHF.L.U32 UR6, UR6, 0x1, URZ ;  /* 0x0000000106067899 */ /* 0x000fe4000800063f */
[----:B0-----:R-:W-:Y:S02]  /*01f0*/  ULEA UR8, UR8, UR4, 0x18 ;  /* 0x0000000408087291 */ /* 0x001fe4000f8ec03f */
[----:B------:R-:W-:-:S04]  /*0200*/  UIADD3 UR4, -UR5, 0x100000, URZ ;  /* 0x0010000005047890 */ /* 0x000fc8000fffe13f */
[----:B------:R-:W-:Y:S02]  /*0210*/  USHF.L.U32 UR5, UR4, 0xb, URZ ;  /* 0x0000000b04057899 */ /* 0x000fe4000800063f */
[----:B------:R-:W-:Y:S01]  /*0220*/  USHF.L.U32 UR4, UR4, 0x1, URZ ;  /* 0x0000000104047899 */ /* 0x000fe2000800063f */
[----:B------:R-:W0:Y:S11]  /*0230*/  FENCE.VIEW.ASYNC.S ;  /* 0x00000000000073c6 */ /* 0x000e360000000000 */
[----:B0-----:R0:W1:Y:S01]  /*0240*/  SYNCS.EXCH.64 URZ, [UR8], UR4 ;  /* 0x00000004083f75b2 */ /* 0x0010620008000100 */
[----:B------:R0:W2:Y:S01]  /*0250*/  SYNCS.EXCH.64 URZ, [UR8+0x28], UR6 ;  /* 0x00002806083f75b2 */ /* 0x0000a20008000100 */
[----:B------:R0:W3:Y:S01]  /*0260*/  SYNCS.EXCH.64 URZ, [UR8+0x8], UR4 ;  /* 0x00000804083f75b2 */ /* 0x0000e20008000100 */
[----:B------:R0:W4:Y:S01]  /*0270*/  SYNCS.EXCH.64 URZ, [UR8+0x30], UR6 ;  /* 0x00003006083f75b2 */ /* 0x0001220008000100 */
[----:B------:R0:W0:Y:S01]  /*0280*/  SYNCS.EXCH.64 URZ, [UR8+0x10], UR4 ;  /* 0x00001004083f75b2 */ /* 0x0000220008000100 */
[----:B------:R0:W0:Y:S01]  /*0290*/  SYNCS.EXCH.64 URZ, [UR8+0x38], UR6 ;  /* 0x00003806083f75b2 */ /* 0x0000220008000100 */
[----:B------:R0:W0:Y:S01]  /*02a0*/  SYNCS.EXCH.64 URZ, [UR8+0x18], UR4 ;  /* 0x00001804083f75b2 */ /* 0x0000220008000100 */
[----:B------:R0:W0:Y:S01]  /*02b0*/  SYNCS.EXCH.64 URZ, [UR8+0x40], UR6 ;  /* 0x00004006083f75b2 */ /* 0x0000220008000100 */
[----:B------:R0:W0:Y:S01]  /*02c0*/  SYNCS.EXCH.64 URZ, [UR8+0x20], UR4 ;  /* 0x00002004083f75b2 */ /* 0x0000220008000100 */
[----:B------:R0:W0:Y:S01]  /*02d0*/  SYNCS.EXCH.64 URZ, [UR8+0x48], UR6 ;  /* 0x00004806083f75b2 */ /* 0x0000220008000100 */
[----:B------:R-:W-:Y:S01]  /*02e0*/  NOP ;  /* 0x0000000000007918 */ /* 0x000fe20000000000 */
.L_x_2:
[----:B------:R-:W5:Y:S01]  /*02f0*/  LDL.LU R6, [R1+0xc] ;  /* 0x00000c0001067983 */ /* 0x000f620000300800 */
[----:B------:R-:W1:Y:S01]  /*0300*/  LDC R2, c[0x0][0x65c] ;  /* 0x00019700ff027b82 */ /* 0x000e620000000800 */
[----:B------:R-:W-:Y:S02]  /*0310*/  ELECT P0, URZ, PT ;  /* 0x00000000003f782f */ /* 0x000fe40003800000 */
[C---:B------:R-:W-:Y:S01]  /*0320*/  ISETP.NE.AND P2, PT, R5.reuse, RZ, PT ;  /* 0x000000ff0500720c */ /* 0x040fe20003f45270 */
[----:B------:R-:W2:Y:S01]  /*0330*/  SHFL.IDX PT, R0, R0, RZ, 0x1f ;  /* 0x00001fff00007589 */ /* 0x000ea200000e0000 */
[----:B0-----:R-:W-:Y:S01]  /*0340*/  UMOV UR4, 0x20 ;  /* 0x0000002000047882 */ /* 0x001fe20000000000 */
[----:B------:R-:W-:Y:S01]  /*0350*/  VIADD R10, R5, 0xffffffff ;  /* 0xffffffff050a7836 */ /* 0x000fe20000000000 */
[----:B------:R-:W-:Y:S01]  /*0360*/  NOP ;  /* 0x0000000000007918 */ /* 0x000fe20000000000 */
[----:B------:R-:W0:Y:S01]  /*0370*/  S2R R4, SR_CTAID.Y ;  /* 0x0000000000047919 */ /* 0x000e220000002600 */
[----:B------:R-:W-:-:S02]  /*0380*/  NOP ;  /* 0x0000000000007918 */ /* 0x000fc40000000000 */
[----:B------:R-:W-:Y:S02]  /*0390*/  ISETP.GE.U32.AND P1, PT, R10, 0x2, PT ;  /* 0x000000020a00780c */ /* 0x000fe40003f26070 */
[----:B-1----:R-:W-:Y:S02]  /*03a0*/  ISETP.NE.AND P3, PT, R2, 0x1, PT ;  /* 0x000000010200780c */ /* 0x002fe40003f65270 */
[----:B------:R-:W1:Y:S01]  /*03b0*/  S2R R2, SR_CTAID.X ;  /* 0x0000000000027919 */ /* 0x000e620000002500 */
[----:B--2---:R-:W-:-:S10]  /*03c0*/  ISETP.NE.OR P0, PT, R0, RZ, !P0 ;  /* 0x000000ff0000720c */ /* 0x004fd40004705670 */
[----:B------:R-:W1:Y:S01]  /*03d0*/  @P3 LDC R9, c[0x0][0x10] ;  /* 0x00000400ff093b82 */ /* 0x000e620000000800 */
[----:B------:R-:W-:Y:S02]  /*03e0*/  @P3 IMAD.MOV.U32 R7, RZ, RZ, RZ ;  /* 0x000000ffff073224 */ /* 0x000fe400078e00ff */
[----:B------:R-:W-:Y:S01]  /*03f0*/  VOTEU.ALL UP0, P0 ;  /* 0x00000000003f7886 */ /* 0x000fe20000000000 */
[----:B------:R-:W-:-:S04]  /*0400*/  VOTEU.ALL UP1, P0 ;  /* 0x00000000003f7886 */ /* 0x000fc80000020000 */
[----:B------:R-:W2:Y:S01]  /*0410*/  @!UP0 S2UR UR7, SR_CgaCtaId ;  /* 0x00000000000789c3 */ /* 0x000ea20000008800 */
[----:B------:R-:W-:Y:S01]  /*0420*/  @!UP0 UMOV UR6, 0x400 ;  /* 0x0000040000068882 */ /* 0x000fe20000000000 */
[----:B------:R-:W-:-:S04]  /*0430*/  @!UP0 UIADD3 UR4, -UR4, 0x100000, URZ ;  /* 0x0010000004048890 */ /* 0x000fc8000fffe13f */
[----:B------:R-:W-:Y:S02]  /*0440*/  @!UP0 USHF.L.U32 UR5, UR4, 0xb, URZ ;  /* 0x0000000b04058899 */ /* 0x000fe4000800063f */
[----:B------:R-:W-:Y:S01]  /*0450*/  @!UP0 USHF.L.U32 UR4, UR4, 0x1, URZ ;  /* 0x0000000104048899 */ /* 0x000fe2000800063f */
[----:B------:R-:W3:Y:S01]  /*0460*/  @!P3 LDC R11, c[0x0][0xc] ;  /* 0x00000300ff0bbb82 */ /* 0x000ee20000000800 */
[----:B--2---:R-:W-:Y:S01]  /*0470*/  @!UP0 ULEA UR6, UR7, UR6, 0x18 ;  /* 0x0000000607068291 */ /* 0x004fe2000f8ec03f */
[----:B------:R-:W-:Y:S01]  /*0480*/  VOTEU.ALL UP0, P0 ;  /* 0x00000000003f7886 */ /* 0x000fe20000000000 */
[----:B------:R-:W2:Y:S10]  /*0490*/  FENCE.VIEW.ASYNC.S ;  /* 0x00000000000073c6 */ /* 0x000eb40000000000 */
[----:B--2---:R2:W3:Y:S01]  /*04a0*/  @!UP0 SYNCS.EXCH.64 URZ, [UR6+0x60], UR4 ;  /* 0x00006004063f85b2 */ /* 0x0044e20008000100 */
[----:B------:R2:W3:Y:S01]  /*04b0*/  @!UP1 SYNCS.EXCH.64 URZ, [UR6+0x68], UR4 ;  /* 0x00006804063f95b2 */ /* 0x0004e20008000100 */
[----:B------:R-:W-:Y:S01]  /*04c0*/  NOP ;  /* 0x0000000000007918 */ /* 0x000fe20000000000 */
[----:B-----5:R-:W-:-:S04]  /*04d0*/  LOP3.LUT R6, R6, 0xfffff7ff, RZ, 0xc0, !PT ;  /* 0xfffff7ff06067812 */ /* 0x020fc800078ec0ff */
[----:B------:R-:W-:-:S05]  /*04e0*/  @P3 LOP3.LUT R6, R6, 0x800, RZ, 0xfc, !PT ;  /* 0x0000080006063812 */ /* 0x000fca00078efcff */
[----:B------:R5:W-:Y:S02]  /*04f0*/  STL [R1+0xc], R6 ;  /* 0x00000c0601007387 */ /* 0x000be40000100800 */
[----:B-----5:R-:W-:-:S04]  /*0500*/  SHF.R.S32.HI R6, RZ, 0x1f, R3 ;  /* 0x0000001fff067819 */ /* 0x020fc80000011403 */
[----:B------:R-:W-:-:S04]  /*0510*/  LEA.HI R6, R6, R3, RZ, 0x2 ;  /* 0x0000000306067211 */ /* 0x000fc800078f10ff */
[----:B------:R-:W-:Y:S01]  /*0520*/  LOP3.LUT R0, R6, 0xfffffffc, RZ, 0xc0, !PT ;  /* 0xfffffffc06007812 */ /* 0x000fe200078ec0ff */
[----:B0-----:R-:W-:-:S04]  /*0530*/  @P3 IMAD.MOV.U32 R6, RZ, RZ, R4 ;  /* 0x000000ffff063224 */ /* 0x001fc800078e0004 */
[----:B------:R-:W-:Y:S02]  /*0540*/  IMAD.IADD R0, R3, 0x1, -R0 ;  /* 0x0000000103007824 */ /* 0x000fe400078e0a00 */
[----:B------:R-:W-:Y:S02]  /*0550*/  IMAD.MOV.U32 R3, RZ, RZ, RZ ;  /* 0x000000ffff037224 */ /* 0x000fe400078e00ff */
[----:B-1----:R-:W-:Y:S01]  /*0560*/  @P3 IMAD.WIDE.U32 R8, R2, R9, R6 ;  /* 0x0000000902083225 */ /* 0x002fe200078e0006 */
[----:B---34-:R-:W-:Y:S01]  /*0570*/  BAR.SYNC.DEFER_BLOCKING 0x0 ;  /* 0x0000000000007b1d */ /* 0x018fe20000010000 */
[C---:B------:R-:W-:Y:S02]  /*0580*/  ISETP.NE.AND P0, PT, R0.reuse, 0x3, PT ;  /* 0x000000030000780c */ /* 0x040fe40003f05270 */
[----:B------:R-:W-:Y:S02]  /*0590*/  @!P3 IMAD.WIDE.U32 R6, R11, R4, R2 ;  /* 0x000000040b06b225 */ /* 0x000fe400078e0002 */
[----:B------:R-:W-:-:S02]  /*05a0*/  ISETP.EQ.OR P0, PT, R0, RZ, !P0 ;  /* 0x000000ff0000720c */ /* 0x000fc40004702670 */
[----:B------:R-:W-:Y:S02]  /*05b0*/  @P3 IMAD.MOV.U32 R12, RZ, RZ, R8 ;  /* 0x000000ffff0c3224 */ /* 0x000fe400078e0008 */
[----:B------:R-:W-:Y:S01]  /*05c0*/  ISETP.EQ.AND P0, PT, R5, RZ, P0 ;  /* 0x000000ff0500720c */ /* 0x000fe20000702270 */
[----:B------:R-:W-:Y:S02]  /*05d0*/  @P3 IMAD.MOV.U32 R5, RZ, RZ, RZ ;  /* 0x000000ffff053224 */ /* 0x000fe400078e00ff */
[----:B------:R-:W-:Y:S02]  /*05e0*/  @!P3 IMAD.MOV.U32 R12, RZ, RZ, R6 ;  /* 0x000000ffff0cb224 */ /* 0x000fe400078e0006 */
[----:B------:R-:W-:Y:S01]  /*05f0*/  @P3 IMAD.IADD R20, R9, 0x1, R5 ;  /* 0x0000000109143824 */ /* 0x000fe200078e0205 */
[----:B------:R-:W-:Y:S01]  /*0600*/  SEL R5, RZ, 0x1, !P0 ;  /* 0x00000001ff057807 */ /* 0x000fe20004000000 */
[----:B------:R-:W-:Y:S01]  /*0610*/  @!P3 IMAD.MOV.U32 R20, RZ, RZ, R7 ;  /* 0x000000ffff14b224 */ /* 0x000fe200078e0007 */
[----:B------:R2:W-:Y:S02]  /*0620*/  STL [R1+0x1c], R12 ;  /* 0x00001c0c01007387 */ /* 0x0005e40000100800 */
[----:B------:R-:W-:-:S02]  /*0630*/  SEL R5, R5, 0x2, P1 ;  /* 0x0000000205057807 */ /* 0x000fc40000800000 */
[----:B------:R2:W-:Y:S04]  /*0640*/  STL [R1+0x18], R20 ;  /* 0x0000181401007387 */ /* 0x0005e80000100800 */
[----:B------:R2:W-:Y:S01]  /*0650*/  STL [R1+0x14], R5 ;  /* 0x0000140501007387 */ /* 0x0005e20000100800 */
[----:B------:R-:W-:Y:S05]  /*0660*/  @!P2 BRA `(.L_x_3) ;  /* 0x0000007400e0a947 */ /* 0x000fea0003800000 */
[----:B------:R-:W-:-:S13]  /*0670*/  ISETP.GT.U32.AND P0, PT, R10, 0x1, PT ;  /* 0x000000010a00780c */ /* 0x000fda0003f04070 */
[----:B--2---:R-:W-:Y:S05]  /*0680*/  @P0 EXIT ;  /* 0x000000000000094d */ /* 0x004fea0003800000 */
[----:B------:R-:W-:Y:S01]  /*0690*/  ULDC.64 UR4, c[0x0][0x650] ;  /* 0x0001940000047ab9 */ /* 0x000fe20000000a00 */
[----:B------:R-:W-:Y:S01]  /*06a0*/  PRMT R0, RZ, 0x7610, R0 ;  /* 0x00007610ff007816 */ /* 0x000fe20000000000 */
[----:B------:R-:W-:Y:S01]  /*06b0*/  IMAD.MOV.U32 R22, RZ, RZ, -0x1 ;  /* 0xffffffffff167424 */ /* 0x000fe200078e00ff */
[----:B------:R-:W-:Y:S01]  /*06c0*/  ISETP.GE.U32.AND P0, PT, R12, UR4, PT ;  /* 0x000000040c007c0c */ /* 0x000fe2000bf06070 */
[----:B------:R-:W-:Y:S02]  /*06d0*/  IMAD.MOV.U32 R23, RZ, RZ, -0x1 ;  /* 0xffffffffff177424 */ /* 0x000fe400078e00ff */
[----:B------:R-:W-:Y:S01]  /*06e0*/  IMAD.MOV.U32 R17, RZ, RZ, -0x1 ;  /* 0xffffffffff117424 */ /* 0x000fe200078e00ff */
[----:B------:R-:W-:-:S13]  /*06f0*/  ISETP.GE.U32.AND.EX P0, PT, R20, UR5, PT, P0 ;  /* 0x0000000514007c0c */ /* 0x000fda000bf06100 */
[----:B------:R-:W-:Y:S05]  /*0700*/  @P0 BRA `(.L_x_4) ;  /* 0x0000000400640947 */ /* 0x000fea0003800000 */
[----:B------:R-:W0:Y:S01]  /*0710*/  LDC.64 R14, c[0x0][0x628] ;  /* 0x00018a00ff0e7b82 */ /* 0x000e220000000a00 */
[----:B------:R-:W-:Y:S02]  /*0720*/  IMAD.MOV.U32 R6, RZ, RZ, R12 ;  /* 0x000000ffff067224 */ /* 0x000fe400078e000c */
[----:B------:R-:W-:-:S05]  /*0730*/  IMAD.MOV.U32 R7, RZ, RZ, R20 ;  /* 0x000000ffff077224 */ /* 0x000fca00078e0014 */
[----:B------:R-:W1:Y:S08]  /*0740*/  LDC R0, c[0x0][0x630] ;  /* 0x00018c00ff007b82 */ /* 0x000e700000000800 */
[----:B------:R-:W2:Y:S01]  /*0750*/  LDC.64 R18, c[0x0][0x620] ;  /* 0x00018800ff127b82 */ /* 0x000ea20000000a00 */
[----:B0-----:R-:W-:-:S04]  /*0760*/  ISETP.NE.U32.AND P0, PT, R14, RZ, PT ;  /* 0x000000ff0e00720c */ /* 0x001fc80003f05070 */
[----:B------:R-:W-:-:S13]  /*0770*/  ISETP.NE.AND.EX P0, PT, R15, RZ, PT, P0 ;  /* 0x000000ff0f00720c */ /* 0x000fda0003f05300 */
[----:B-12---:R-:W-:Y:S05]  /*0780*/  @!P0 BRA `(.L_x_5) ;  /* 0x0000000000288947 */ /* 0x006fea0003800000 */
[----:B------:R-:W0:Y:S02]  /*0790*/  LDC R5, c[0x0][0x634] ;  /* 0x00018d00ff057b82 */ /* 0x000e240000000800 */
[----:B0-----:R-:W-:-:S05]  /*07a0*/  IADD3 R5, P0, R12, R5, RZ ;  /* 0x000000050c057210 */ /* 0x001fca0007f1e0ff */
[----:B------:R-:W-:-:S04]  /*07b0*/  IMAD.X R13, RZ, RZ, R20, P0 ;  /* 0x000000ffff0d7224 */ /* 0x000fc800000e0614 */
[----:B------:R-:W-:-:S04]  /*07c0*/  IMAD.WIDE.U32 R6, R13, R14, RZ ;  /* 0x0000000e0d067225 */ /* 0x000fc800078e00ff */
[----:B------:R-:W-:-:S04]  /*07d0*/  IMAD.WIDE.U32 R8, P0, R5, R15, R6 ;  /* 0x0000000f05087225 */ /* 0x000fc80007800006 */
[----:B------:R-:W-:-:S04]  /*07e0*/  IMAD.WIDE.U32 R6, R5, R14, RZ ;  /* 0x0000000e05067225 */ /* 0x000fc800078e00ff */
[----:B------:R-:W-:Y:S01]  /*07f0*/  IMAD.X R11, RZ, RZ, RZ, P0 ;  /* 0x000000ffff0b7224 */ /* 0x000fe200000e06ff */
[----:B------:R-:W-:Y:S01]  /*0800*/  IADD3 RZ, P0, R7, R8, RZ ;  /* 0x0000000807ff7210 */ /* 0x000fe20007f1e0ff */
[----:B------:R-:W-:-:S04]  /*0810*/  IMAD.MOV.U32 R10, RZ, RZ, R9 ;  /* 0x000000ffff0a7224 */ /* 0x000fc800078e0009 */
[----:B------:R-:W-:-:S08]  /*0820*/  IMAD.WIDE.U32.X R6, R13, R15, R10, P0 ;  /* 0x0000000f0d067225 */ /* 0x000fd000000e040a */
.L_x_5:
[-CC-:B------:R-:W-:Y:S01]  /*0830*/  SHF.R.U64 R24, R6, R0.reuse, R7.reuse ;  /* 0x0000000006187219 */ /* 0x180fe20000001207 */
[----:B------:R-:W0:Y:S01]  /*0840*/  LDC R10, c[0x0][0x618] ;  /* 0x00018600ff0a7b82 */ /* 0x000e220000000800 */
[----:B------:R-:W-:Y:S01]  /*0850*/  SHF.R.U32.HI R3, RZ, R0, R7 ;  /* 0x00000000ff037219 */ /* 0x000fe20000011607 */
[----:B------:R-:W-:Y:S01]  /*0860*/  IMAD.MOV.U32 R7, RZ, RZ, R20 ;  /* 0x000000ffff077224 */ /* 0x000fe200078e0014 */
[----:B------:R-:W-:Y:S01]  /*0870*/  IADD3 R5, P0, RZ, -R24, RZ ;  /* 0x80000018ff057210 */ /* 0x000fe20007f1e0ff */
[----:B------:R-:W-:Y:S01]  /*0880*/  ULDC UR4, c[0x0][0x150] ;  /* 0x0000540000047ab9 */ /* 0x000fe20000000800 */
[----:B------:R-:W-:Y:S01]  /*0890*/  I2FP.F32.U32 R0, R2 ;  /* 0x0000000200007245 */ /* 0x000fe20000201000 */
[----:B------:R-:W-:Y:S02]  /*08a0*/  IMAD.MOV.U32 R6, RZ, RZ, R12 ;  /* 0x000000ffff067224 */ /* 0x000fe400078e000c */
[----:B------:R-:W1:Y:S01]  /*08b0*/  LDC.64 R20, c[0x0][0x640] ;  /* 0x00019000ff147b82 */ /* 0x000e620000000a00 */
[----:B------:R-:W-:-:S02]  /*08c0*/  IMAD.X R9, RZ, RZ, ~R3, P0 ;  /* 0x000000ffff097224 */ /* 0x000fc400000e0e03 */
[----:B------:R-:W-:Y:S01]  /*08d0*/  FMUL R0, R0, UR4 ;  /* 0x0000000400007c20 */ /* 0x000fe20008400000 */
[----:B------:R-:W-:Y:S01]  /*08e0*/  IMAD.WIDE.U32 R6, R5, R18, R6 ;  /* 0x0000001205067225 */ /* 0x000fe200078e0006 */
[----:B------:R-:W-:-:S03]  /*08f0*/  ULDC UR4, c[0x0][0x154] ;  /* 0x0000550000047ab9 */ /* 0x000fc60000000800 */
[----:B------:R-:W-:Y:S01]  /*0900*/  IMAD R8, R9, R18, RZ ;  /* 0x0000001209087224 */ /* 0x000fe200078e02ff */
[----:B------:R-:W2:Y:S01]  /*0910*/  LDC R3, c[0x0][0x144] ;  /* 0x00005100ff037b82 */ /* 0x000ea20000000800 */
[----:B------:R-:W3:Y:S01]  /*0920*/  F2I.U32.TRUNC.NTZ R0, R0 ;  /* 0x0000000000007305 */ /* 0x000ee2000020f000 */
[----:B------:R-:W-:Y:S02]  /*0930*/  IMAD.MOV.U32 R9, RZ, RZ, -0x1 ;  /* 0xffffffffff097424 */ /* 0x000fe400078e00ff */
[----:B------:R-:W-:-:S04]  /*0940*/  IMAD R5, R5, R19, R8 ;  /* 0x0000001305057224 */ /* 0x000fc800078e0208 */
[----:B------:R-:W4:Y:S01]  /*0950*/  LDC R14, c[0x0][0x608] ;  /* 0x00018200ff0e7b82 */ /* 0x000f220000000800 */
[----:B------:R-:W-:Y:S01]  /*0960*/  IMAD.IADD R7, R7, 0x1, R5 ;  /* 0x0000000107077824 */ /* 0x000fe200078e0205 */
[----:B------:R-:W-:-:S04]  /*0970*/  I2FP.F32.U32 R5, R4 ;  /* 0x0000000400057245 */ /* 0x000fc80000201000 */
[-CC-:B0-----:R-:W-:Y:S02]  /*0980*/  SHF.R.U64 R12, R6, R10.reuse, R7.reuse ;  /* 0x0000000a060c7219 */ /* 0x181fe40000001207 */
[----:B------:R-:W0:Y:S01]  /*0990*/  LDC R8, c[0x0][0x658] ;  /* 0x00019600ff087b82 */ /* 0x000e220000000800 */
[----:B-1----:R-:W-:Y:S01]  /*09a0*/  ISETP.NE.U32.AND P0, PT, R20, RZ, PT ;  /* 0x000000ff1400720c */ /* 0x002fe20003f05070 */
[----:B---3--:R-:W-:Y:S01]  /*09b0*/  IMAD.MOV R6, RZ, RZ, -R0 ;  /* 0x000000ffff067224 */ /* 0x008fe200078e0a00 */
[----:B------:R-:W-:Y:S02]  /*09c0*/  SHF.R.U32.HI R7, RZ, R10, R7 ;  /* 0x0000000aff077219 */ /* 0x000fe40000011607 */
[----:B------:R-:W-:-:S03]  /*09d0*/  ISETP.NE.AND.EX P0, PT, R21, RZ, PT, P0 ;  /* 0x000000ff1500720c */ /* 0x000fc60003f05300 */
[----:B------:R-:W1:Y:S01]  /*09e0*/  LDC R13, c[0x0][0x148] ;  /* 0x00005200ff0d7b82 */ /* 0x000e620000000800 */
[----:B--2---:R-:W-:Y:S02]  /*09f0*/  IMAD R0, R3, R6, R2 ;  /* 0x0000000603007224 */ /* 0x004fe400078e0202 */
[----:B------:R-:W-:-:S04]  /*0a00*/  FMUL R3, R5, UR4 ;  /* 0x0000000405037c20 */ /* 0x000fc80008400000 */
[----:B------:R2:W3:Y:S01]  /*0a10*/  F2I.U32.TRUNC.NTZ R11, R3 ;  /* 0x00000003000b7305 */ /* 0x0004e2000020f000 */
[----:B------:R-:W1:Y:S01]  /*0a20*/  LDC R17, c[0x0][0x600] ;  /* 0x00018000ff117b82 */ /* 0x000e620000000800 */
[-CC-:B----4-:R-:W-:Y:S02]  /*0a30*/  SHF.R.U64 R23, R12, R14.reuse, R7.reuse ;  /* 0x0000000e0c177219 */ /* 0x190fe40000001207 */
[----:B------:R-:W-:Y:S01]  /*0a40*/  SHF.R.U32.HI R5, RZ, R14, R7 ;  /* 0x0000000eff057219 */ /* 0x000fe20000011607 */
[----:B------:R-:W-:-:S04]  /*0a50*/  IMAD.MOV.U32 R7, RZ, RZ, 0x1 ;  /* 0x00000001ff077424 */ /* 0x000fc800078e00ff */
[----:B------:R-:W4:Y:S01]  /*0a60*/  LDC R18, c[0x0][0x648] ;  /* 0x00019200ff127b82 */ /* 0x000f220000000800 */
[-C--:B0-----:R-:W-:Y:S02]  /*0a70*/  SHF.L.U32 R2, R9, R8.reuse, RZ ;  /* 0x0000000809027219 */ /* 0x081fe400000006ff */
[-CC-:B------:R-:W-:Y:S02]  /*0a80*/  SHF.R.U64 R14, R23, R8.reuse, R5.reuse ;  /* 0x00000008170e7219 */ /* 0x180fe40000001205 */
[----:B------:R-:W-:Y:S02]  /*0a90*/  SHF.R.U32.HI R15, RZ, R8, R5 ;  /* 0x00000008ff0f7219 */ /* 0x000fe40000011605 */
[----:B------:R-:W-:Y:S01]  /*0aa0*/  LOP3.LUT R10, RZ, R2, RZ, 0x33, !PT ;  /* 0x00000002ff0a7212 */ /* 0x000fe200078e33ff */
[----:B------:R-:W0:Y:S01]  /*0ab0*/  LDC R19, c[0x0][0x638] ;  /* 0x00018e00ff137b82 */ /* 0x000e220000000800 */
[----:B------:R-:W-:Y:S01]  /*0ac0*/  SHF.L.U32 R5, R7, R8, RZ ;  /* 0x0000000807057219 */ /* 0x000fe200000006ff */
[----:B------:R-:W-:-:S02]  /*0ad0*/  IMAD.MOV.U32 R2, RZ, RZ, R14 ;  /* 0x000000ffff027224 */ /* 0x000fc400078e000e */
[----:B--2---:R-:W-:-:S04]  /*0ae0*/  IMAD.MOV.U32 R3, RZ, RZ, R15 ;  /* 0x000000ffff037224 */ /* 0x004fc800078e000f */
[----:B------:R-:W2:Y:S01]  /*0af0*/  LDC R22, c[0x0][0x610] ;  /* 0x00018400ff167b82 */ /* 0x000ea20000000800 */
[----:B---3--:R-:W-:Y:S05]  /*0b00*/  @!P0 BRA `(.L_x_6) ;  /* 0x0000000000288947 */ /* 0x008fea0003800000 */
[----:B------:R-:W3:Y:S02]  /*0b10*/  LDC R9, c[0x0][0x64c] ;  /* 0x00019300ff097b82 */ /* 0x000ee40000000800 */
[----:B---3--:R-:W-:-:S05]  /*0b20*/  IADD3 R9, P0, R14, R9, RZ ;  /* 0x000000090e097210 */ /* 0x008fca0007f1e0ff */
        /* <DEDUP_REMOVED lines=8> */
.L_x_6:
[----:B----4-:R-:W-:Y:S01]  /*0bb0*/  SHF.R.U64 R2, R2, R18, R3 ;  /* 0x0000001202027219 */ /* 0x010fe20000001203 */
[----:B-1----:R-:W-:Y:S01]  /*0bc0*/  VIADD R3, R17, 0xffffffff ;  /* 0xffffffff11037836 */ /* 0x002fe20000000000 */
[----:B------:R-:W-:Y:S01]  /*0bd0*/  LOP3.LUT R10, R23, R10, RZ, 0xc0, !PT ;  /* 0x0000000a170a7212 */ /* 0x000fe200078ec0ff */
[----:B------:R-:W-:Y:S02]  /*0be0*/  IMAD.MOV R11, RZ, RZ, -R11 ;  /* 0x000000ffff0b7224 */ /* 0x000fe400078e0a0b */
[----:B------:R-:W-:Y:S01]  /*0bf0*/  IMAD.MOV R6, RZ, RZ, -R2 ;  /* 0x000000ffff067224 */ /* 0x000fe200078e0a02 */
[----:B------:R-:W-:Y:S01]  /*0c00*/  LOP3.LUT R3, R12, R3, RZ, 0xc0, !PT ;  /* 0x000000030c037212 */ /* 0x000fe200078ec0ff */
[----:B------:R-:W-:Y:S02]  /*0c10*/  IMAD R5, R5, R2, R10 ;  /* 0x0000000205057224 */ /* 0x000fe400078e020a */
[----:B------:R-:W-:Y:S02]  /*0c20*/  @P3 IMAD R0, R13, R11, R4 ;  /* 0x0000000b0d003224 */ /* 0x000fe400078e0204 */
[----:B0-----:R-:W-:-:S02]  /*0c30*/  IMAD R2, R6, R19, R14 ;  /* 0x0000001306027224 */ /* 0x001fc400078e020e */
[----:B--2---:R-:W-:Y:S02]  /*0c40*/  IMAD R22, R5, R22, R0 ;  /* 0x0000001605167224 */ /* 0x004fe400078e0200 */
[----:B------:R-:W-:Y:S02]  /*0c50*/  IMAD R3, R2, R17, R3 ;  /* 0x0000001102037224 */ /* 0x000fe400078e0203 */
[----:B------:R-:W-:Y:S02]  /*0c60*/  IMAD.MOV.U32 R0, RZ, RZ, 0x1 ;  /* 0x00000001ff007424 */ /* 0x000fe400078e00ff */
[----:B------:R-:W-:Y:S01]  /*0c70*/  IMAD.MOV.U32 R17, RZ, RZ, R24 ;  /* 0x000000ffff117224 */ /* 0x000fe200078e0018 */
[----:B------:R-:W-:Y:S02]  /*0c80*/  SEL R23, R3, R22, !P3 ;  /* 0x0000001603177207 */ /* 0x000fe40005800000 */
[----:B------:R-:W-:-:S07]  /*0c90*/  SEL R22, R22, R3, !P3 ;  /* 0x0000000316167207 */ /* 0x000fce0005800000 */
.L_x_4:
[----:B------:R-:W-:-:S08]  /*0ca0*/  NOP ;  /* 0x0000000000007918 */ /* 0x000fd00000000000 */
[----:B------:R-:W0:Y:S02]  /*0cb0*/  USETMAXREG.TRY_ALLOC.CTAPOOL UP0, 0xe8 ;  /* 0x000000e8000079c8 */ /* 0x000e240008000600 */
[----:B0-----:R-:W-:-:S13]  /*0cc0*/  PLOP3.LUT P0, PT, PT, PT, UP0, 0x80, 0x0 ;  /* 0x000000000000781c */ /* 0x001fda0003f0f008 */
[----:B------:R-:W-:Y:S05]  /*0cd0*/  @!P0 BRA `(.L_x_4) ;  /* 0xfffffffc00f08947 */ /* 0x000fea000383ffff */
[----:B------:R-:W-:Y:S01]  /*0ce0*/  ULDC.64 UR4, c[0x0][0x598] ;  /* 0x0001660000047ab9 */ /* 0x000fe20000000a00 */
[----:B------:R-:W-:Y:S01]  /*0cf0*/  ULDC.64 UR36, c[0x0][0x208] ;  /* 0x0000820000247ab9 */ /* 0x000fe20000000a00 */
[----:B------:R-:W-:-:S04]  /*0d00*/  ISETP.NE.U32.AND P0, PT, RZ, UR4, PT ;  /* 0x00000004ff007c0c */ /* 0x000fc8000bf05070 */
[----:B------:R-:W-:-:S13]  /*0d10*/  ISETP.NE.AND.EX P0, PT, RZ, UR5, PT, P0 ;  /* 0x00000005ff007c0c */ /* 0x000fda000bf05300 */
[----:B------:R-:W-:Y:S05]  /*0d20*/  @!P0 BRA `(.L_x_7) ;  /* 0x00000000001c8947 */ /* 0x000fea0003800000 */
[----:B------:R-:W0:Y:S02]  /*0d30*/  LDC.64 R2, c[0x0][0x598] ;  /* 0x00016600ff027b82 */ /* 0x000e240000000a00 */
[----:B0-----:R-:W2:Y:S02]  /*0d40*/  LDG.E.64 R2, desc[UR36][R2.64] ;  /* 0x0000002402027981 */ /* 0x001ea4000c1e1b00 */
[----:B--2---:R-:W-:-:S04]  /*0d50*/  ISETP.NE.U32.AND P0, PT, R2, RZ, PT ;  /* 0x000000ff0200720c */ /* 0x004fc80003f05070 */
[----:B------:R-:W-:-:S13]  /*0d60*/  ISETP.NE.AND.EX P0, PT, R3, RZ, PT, P0 ;  /* 0x000000ff0300720c */ /* 0x000fda0003f05300 */
[----:B------:R-:W-:Y:S05]  /*0d70*/  @!P0 BRA `(.L_x_7) ;  /* 0x0000000000088947 */ /* 0x000fea0003800000 */
[----:B------:R0:W5:Y:S01]  /*0d80*/  LD.E R18, desc[UR36][R2.64] ;  /* 0x0000002402127980 */ /* 0x000162000c101900 */
[----:B------:R-:W-:Y:S05]  /*0d90*/  BRA `(.L_x_8) ;  /* 0x0000000000247947 */ /* 0x000fea0003800000 */
.L_x_7:
[----:B------:R-:W-:Y:S02]  /*0da0*/  ULDC.64 UR4, c[0x0][0x588] ;  /* 0x0001620000047ab9 */ /* 0x000fe40000000a00 */
[----:B------:R-:W-:-:S04]  /*0db0*/  ISETP.NE.U32.AND P0, PT, RZ, UR4, PT ;  /* 0x00000004ff007c0c */ /* 0x000fc8000bf05070 */
[----:B------:R-:W-:-:S13]  /*0dc0*/  ISETP.NE.AND.EX P0, PT, RZ, UR5, PT, P0 ;  /* 0x00000005ff007c0c */ /* 0x000fda000bf05300 */
[----:B------:R-:W-:Y:S05]  /*0dd0*/  @!P0 BRA `(.L_x_9) ;  /* 0x00000000000c8947 */ /* 0x000fea0003800000 */
[----:B------:R-:W0:Y:S02]  /*0de0*/  LDC.64 R18, c[0x0][0x588] ;  /* 0x00016200ff127b82 */ /* 0x000e240000000a00 */
[----:B0-----:R1:W5:Y:S01]  /*0df0*/  LDG.E R18, desc[UR36][R18.64] ;  /* 0x0000002412127981 */ /* 0x001362000c1e1900 */
[----:B------:R-:W-:Y:S05]  /*0e00*/  BRA `(.L_x_8) ;  /* 0x0000000000087947 */ /* 0x000fea0003800000 */
.L_x_9:
[----:B------:R-:W-:Y:S02]  /*0e10*/  ULDC UR4, c[0x0][0x580] ;  /* 0x0001600000047ab9 */ /* 0x000fe40000000800 */
[----:B------:R-:W-:-:S07]  /*0e20*/  IMAD.U32 R18, RZ, RZ, UR4 ;  /* 0x00000004ff127e24 */ /* 0x000fce000f8e00ff */
.L_x_8:
[----:B------:R-:W-:Y:S02]  /*0e30*/  ULDC.64 UR4, c[0x0][0x5a0] ;  /* 0x0001680000047ab9 */ /* 0x000fe40000000a00 */
[----:B------:R-:W-:-:S04]  /*0e40*/  ISETP.NE.U32.AND P0, PT, RZ, UR4, PT ;  /* 0x00000004ff007c0c */ /* 0x000fc8000bf05070 */
[----:B------:R-:W-:-:S13]  /*0e50*/  ISETP.NE.AND.EX P0, PT, RZ, UR5, PT, P0 ;  /* 0x00000005ff007c0c */ /* 0x000fda000bf05300 */
[----:B------:R-:W-:Y:S05]  /*0e60*/  @!P0 BRA `(.L_x_10) ;  /* 0x00000000001c8947 */ /* 0x000fea0003800000 */
[----:B0-----:R-:W0:Y:S02]  /*0e70*/  LDC.64 R2, c[0x0][0x5a0] ;  /* 0x00016800ff027b82 */ /* 0x001e240000000a00 */
[----:B0-----:R-:W2:Y:S02]  /*0e80*/  LDG.E.64 R2, desc[UR36][R2.64] ;  /* 0x0000002402027981 */ /* 0x001ea4000c1e1b00 */
[----:B--2---:R-:W-:-:S04]  /*0e90*/  ISETP.NE.U32.AND P0, PT, R2, RZ, PT ;  /* 0x000000ff0200720c */ /* 0x004fc80003f05070 */
[----:B------:R-:W-:-:S13]  /*0ea0*/  ISETP.NE.AND.EX P0, PT, R3, RZ, PT, P0 ;  /* 0x000000ff0300720c */ /* 0x000fda0003f05300 */
[----:B------:R-:W-:Y:S05]  /*0eb0*/  @!P0 BRA `(.L_x_10) ;  /* 0x0000000000088947 */ /* 0x000fea0003800000 */
[----:B-1----:R0:W5:Y:S01]  /*0ec0*/  LD.E R19, desc[UR36][R2.64] ;  /* 0x0000002402137980 */ /* 0x002162000c101900 */
[----:B------:R-:W-:Y:S05]  /*0ed0*/  BRA `(.L_x_11) ;  /* 0x0000000000247947 */ /* 0x000fea0003800000 */
.L_x_10:
[----:B------:R-:W-:Y:S02]  /*0ee0*/  ULDC.64 UR4, c[0x0][0x590] ;  /* 0x0001640000047ab9 */ /* 0x000fe40000000a00 */
[----:B------:R-:W-:-:S04]  /*0ef0*/  ISETP.NE.U32.AND P0, PT, RZ, UR4, PT ;  /* 0x00000004ff007c0c */ /* 0x000fc8000bf05070 */
[----:B------:R-:W-:-:S13]  /*0f00*/  ISETP.NE.AND.EX P0, PT, RZ, UR5, PT, P0 ;  /* 0x00000005ff007c0c */ /* 0x000fda000bf05300 */
[----:B------:R-:W-:Y:S05]  /*0f10*/  @!P0 BRA `(.L_x_12) ;  /* 0x00000000000c8947 */ /* 0x000fea0003800000 */
[----:B0-----:R-:W1:Y:S02]  /*0f20*/  LDC.64 R2, c[0x0][0x590] ;  /* 0x00016400ff027b82 */ /* 0x001e640000000a00 */
[----:B-1----:R1:W5:Y:S01]  /*0f30*/  LDG.E R19, desc[UR36][R2.64] ;  /* 0x0000002402137981 */ /* 0x002362000c1e1900 */
[----:B------:R-:W-:Y:S05]  /*0f40*/  BRA `(.L_x_11) ;  /* 0x0000000000087947 */ /* 0x000fea0003800000 */
.L_x_12:
[----:B------:R-:W-:Y:S02]  /*0f50*/  ULDC UR4, c[0x0][0x584] ;  /* 0x0001610000047ab9 */ /* 0x000fe40000000800 */
[----:B-1----:R-:W-:-:S07]  /*0f60*/  IMAD.U32 R19, RZ, RZ, UR4 ;  /* 0x00000004ff137e24 */ /* 0x002fce000f8e00ff */
.L_x_11:
[----:B------:R-:W-:-:S13]  /*0f70*/  LOP3.LUT P0, RZ, R0, 0xff, RZ, 0xc0, !PT ;  /* 0x000000ff00ff7812 */ /* 0x000fda000780c0ff */
[----:B------:R-:W-:Y:S05]  /*0f80*/  @!P0 EXIT ;  /* 0x000000000000894d */ /* 0x000fea0003800000 */
[----:B01----:R-:W2:Y:S01]  /*0f90*/  LDL R2, [R1+0x14] ;  /* 0x0000140001027983 */ /* 0x003ea20000100800 */
[----:B------:R-:W-:Y:S01]  /*0fa0*/  ULDC UR4, c[0x0][0x28c] ;  /* 0x0000a30000047ab9 */ /* 0x000fe20000000800 */
[----:B------:R-:W-:Y:S01]  /*0fb0*/  UMOV UR38, URZ ;  /* 0x0000003f00267c82 */ /* 0x000fe20008000000 */
[----:B------:R-:W-:Y:S01]  /*0fc0*/  UIADD3 UR4, UR4, 0x1f, URZ ;  /* 0x0000001f04047890 */ /* 0x000fe2000fffe03f */
[----:B------:R-:W-:-:S03]  /*0fd0*/  UMOV UR39, URZ ;  /* 0x0000003f00277c82 */ /* 0x000fc60008000000 */
[----:B------:R-:W-:-:S04]  /*0fe0*/  USHF.R.S32.HI UR5, URZ, 0x1f, UR4 ;  /* 0x0000001f3f057899 */ /* 0x000fc80008011404 */
[----:B------:R-:W-:-:S04]  /*0ff0*/  ULEA.HI UR5, UR5, UR4, URZ, 0x5 ;  /* 0x0000000405057291 */ /* 0x000fc8000f8f283f */
[----:B------:R-:W-:Y:S01]  /*1000*/  USHF.R.S32.HI UR40, URZ, 0x5, UR5 ;  /* 0x000000053f287899 */ /* 0x000fe20008011405 */
[----:B--2---:R-:W-:-:S11]  /*1010*/  LOP3.LUT R104, R2, 0x1, RZ, 0xfc, !PT ;  /* 0x0000000102687812 */ /* 0x004fd600078efcff */
.L_x_167:
[----:B------:R-:W0:Y:S01]  /*1020*/  S2R R3, SR_CgaCtaId ;  /* 0x0000000000037919 */ /* 0x000e220000008800 */
[----:B------:R-:W-:-:S04]  /*1030*/  MOV R0, 0x400 ;  /* 0x0000040000007802 */ /* 0x000fc80000000f00 */
[----:B0-----:R-:W-:-:S05]  /*1040*/  LEA R25, R3, R0, 0x18 ;  /* 0x0000000003197211 */ /* 0x001fca00078ec0ff */
[----:B------:R-:W-:-:S05]  /*1050*/  VIADD R0, R25, 0x800 ;  /* 0x0000080019007836 */ /* 0x000fca0000000000 */
[----:B------:R-:W-:-:S13]  /*1060*/  LOP3.LUT P0, RZ, R0, 0x9f, RZ, 0xc0, !PT ;  /* 0x0000009f00ff7812 */ /* 0x000fda000780c0ff */
[----:B---34-:R-:W-:Y:S05]  /*1070*/  @!P0 BRA `(.L_x_13) ;  /* 0x0000000000408947 */ /* 0x018fea0003800000 */
[----:B------:R-:W-:Y:S01]  /*1080*/  MOV R0, 0x0 ;  /* 0x0000000000007802 */ /* 0x000fe20000000f00 */
[----:B------:R-:W-:Y:S01]  /*1090*/  ULDC.64 UR4, c[0x4][0x70] ;  /* 0x01001c0000047ab9 */ /* 0x000fe20000000a00 */
[----:B------:R-:W-:Y:S01]  /*10a0*/  ULDC.64 UR6, c[0x4][0x8] ;  /* 0x0100020000067ab9 */ /* 0x000fe20000000a00 */
[----:B------:R-:W-:Y:S01]  /*10b0*/  IMAD.U32 R4, RZ, RZ, UR4 ;  /* 0x00000004ff047e24 */ /* 0x000fe2000f8e00ff */
[----:B------:R0:W1:Y:S01]  /*10c0*/  LDC.64 R2, c[0x4][R0] ;  /* 0x0100000000027b82 */ /* 0x0000620000000a00 */
[----:B------:R-:W-:Y:S01]  /*10d0*/  IMAD.U32 R5, RZ, RZ, UR5 ;  /* 0x00000005ff057e24 */ /* 0x000fe2000f8e00ff */
[----:B------:R-:W-:Y:S01]  /*10e0*/  ULDC.64 UR4, c[0x4][0x78] ;  /* 0x01001e0000047ab9 */ /* 0x000fe20000000a00 */
[----:B------:R-:W-:Y:S02]  /*10f0*/  IMAD.U32 R10, RZ, RZ, UR6 ;  /* 0x00000006ff0a7e24 */ /* 0x000fe4000f8e00ff */
[----:B------:R-:W-:Y:S02]  /*1100*/  IMAD.U32 R6, RZ, RZ, UR4 ;  /* 0x00000004ff067e24 */ /* 0x000fe4000f8e00ff */
[----:B------:R-:W-:-:S02]  /*1110*/  IMAD.U32 R7, RZ, RZ, UR5 ;  /* 0x00000005ff077e24 */ /* 0x000fc4000f8e00ff */
[----:B------:R-:W-:Y:S02]  /*1120*/  IMAD.U32 R11, RZ, RZ, UR7 ;  /* 0x00000007ff0b7e24 */ /* 0x000fe4000f8e00ff */
[----:B------:R-:W-:Y:S02]  /*1130*/  IMAD.MOV.U32 R8, RZ, RZ, 0x70 ;  /* 0x00000070ff087424 */ /* 0x000fe400078e00ff */
[----:B------:R-:W-:Y:S02]  /*1140*/  IMAD.MOV.U32 R12, RZ, RZ, 0x1 ;  /* 0x00000001ff0c7424 */ /* 0x000fe400078e00ff */
[----:B0-----:R-:W-:-:S07]  /*1150*/  IMAD.MOV.U32 R13, RZ, RZ, RZ ;  /* 0x000000ffff0d7224 */ /* 0x001fce00078e00ff */
[----:B------:R-:W-:-:S07]  /*1160*/  LEPC R20, `(.L_x_13) ;  /* 0x000000001014794e */ /* 0x000fce0000000000 */
[----:B-1---5:R-:W-:Y:S05]  /*1170*/  CALL.ABS.NOINC R2 ;  /* 0x0000000002007343 */ /* 0x022fea0003c00000 */
.L_x_13:
[----:B------:R-:W-:-:S05]  /*1180*/  VIADD R28, R25, 0x28800 ;  /* 0x00028800191c7836 */ /* 0x000fca0000000000 */
[----:B------:R-:W-:-:S13]  /*1190*/  LOP3.LUT P0, RZ, R28, 0x3ff, RZ, 0xc0, !PT ;  /* 0x000003ff1cff7812 */ /* 0x000fda000780c0ff */
[----:B------:R-:W-:Y:S05]  /*11a0*/  @!P0 BRA `(.L_x_14) ;  /* 0x00000000007c8947 */ /* 0x000fea0003800000 */
        /* <DEDUP_REMOVED lines=16> */
.L_x_15:
[----:B------:R-:W0:Y:S01]  /*12b0*/  LDC.64 R2, c[0x4][R2] ;  /* 0x0100000002027b82 */ /* 0x000e220000000a00 */
[----:B------:R-:W-:Y:S01]  /*12c0*/  ULDC.64 UR4, c[0x4][0x70] ;  /* 0x01001c0000047ab9 */ /* 0x000fe20000000a00 */
[----:B------:R-:W-:Y:S01]  /*12d0*/  ULDC.64 UR6, c[0x4][0x10] ;  /* 0x0100040000067ab9 */ /* 0x000fe20000000a00 */
[----:B------:R-:W-:Y:S02]  /*12e0*/  IMAD.U32 R4, RZ, RZ, UR4 ;  /* 0x00000004ff047e24 */ /* 0x000fe4000f8e00ff */
        /* <DEDUP_REMOVED lines=8> */
[----:B------:R-:W-:-:S07]  /*1370*/  IMAD.MOV.U32 R13, RZ, RZ, RZ ;  /* 0x000000ffff0d7224 */ /* 0x000fce00078e00ff */
[----:B------:R-:W-:-:S07]  /*1380*/  LEPC R20, `(.L_x_14) ;  /* 0x000000001014794e */ /* 0x000fce0000000000 */
[----:B0-----:R-:W-:Y:S05]  /*1390*/  CALL.ABS.NOINC R2 ;  /* 0x0000000002007343 */ /* 0x001fea0003c00000 */
.L_x_14:
[----:B------:R-:W0:Y:S01]  /*13a0*/  S2R R2, SR_TID.X ;  /* 0x0000000000027919 */ /* 0x000e220000002100 */
[----:B------:R-:W-:Y:S01]  /*13b0*/  UMOV UR4, 0xffffffff ;  /* 0xffffffff00047882 */ /* 0x000fe20000000000 */
[----:B------:R-:W-:Y:S02]  /*13c0*/  ISETP.NE.AND P0, PT, R104, 0x3, PT ;  /* 0x000000036800780c */ /* 0x000fe40003f05270 */
[----:B0-----:R-:W-:-:S04]  /*13d0*/  LOP3.LUT R13, R2, 0x80, RZ, 0xc0, !PT ;  /* 0x00000080020d7812 */ /* 0x001fc800078ec0ff */
[----:B------:R-:W-:Y:S01]  /*13e0*/  SHF.R.U32.HI R13, RZ, 0x7, R13 ;  /* 0x00000007ff0d7819 */ /* 0x000fe2000001160d */
[----:B------:R-:W-:Y:S06]  /*13f0*/  BRA.DIV UR4, `(.L_x_16) ;  /* 0x00000092040c7947 */ /* 0x000fec000b800000 */
.L_x_196:
[----:B------:R-:W-:Y:S05]  /*1400*/  @!P0 BRA `(.L_x_17) ;  /* 0x0000000000048947 */ /* 0x000fea0003800000 */
[----:B------:R-:W-:Y:S01]  /*1410*/  BPT.TRAP 0x1 ;  /* 0x000000040000795c */ /* 0x000fe20000300000 */
.L_x_17:
[----:B------:R-:W-:Y:S02]  /*1420*/  IMAD.U32 R0, RZ, RZ, UR39 ;  /* 0x00000027ff007e24 */ /* 0x000fe4000f8e00ff */
[----:B------:R-:W-:Y:S02]  /*1430*/  IMAD.U32 R2, RZ, RZ, UR38 ;  /* 0x00000026ff027e24 */ /* 0x000fe4000f8e00ff */
[----:B------:R-:W-:-:S03]  /*1440*/  IMAD R3, R0, 0x8, R25 ;  /* 0x0000000800037824 */ /* 0x000fc600078e0219 */
[----:B------:R-:W-:-:S04]  /*1450*/  SHF.L.U32 R0, R2, 0x1f, RZ ;  /* 0x0000001f02007819 */ /* 0x000fc800000006ff */
[----:B------:R0:W1:Y:S01]  /*1460*/  SYNCS.PHASECHK.TRANS64.TRYWAIT P1, [R3+URZ], R0 ;  /* 0x00000000030075a7 */ /* 0x000062000802017f */
[----:B------:R-:W-:Y:S05]  /*1470*/  @!P0 BRA `(.L_x_18) ;  /* 0x0000000000048947 */ /* 0x000fea0003800000 */
[----:B------:R-:W-:Y:S01]  /*1480*/  BPT.TRAP 0x1 ;  /* 0x000000040000795c */ /* 0x000fe20000300000 */
.L_x_18:
[----:B-1----:R-:W-:Y:S05]  /*1490*/  @P1 BRA `(.L_x_19) ;  /* 0x0000000000081947 */ /* 0x002fea0003800000 */
[----:B------:R-:W1:Y:S02]  /*14a0*/  SYNCS.PHASECHK.TRANS64.TRYWAIT P1, [R3+URZ], R0 ;  /* 0x00000000030075a7 */ /* 0x000e64000802017f */
[----:B-1----:R-:W-:Y:S05]  /*14b0*/  @!P1 BRA `(.L_x_20) ;  /* 0x0000008c00f89947 */ /* 0x002fea0003800000 */
.L_x_19:
[----:B------:R-:W-:-:S04]  /*14c0*/  UIADD3 UR4, UR39, 0x1, URZ ;  /* 0x0000000127047890 */ /* 0x000fc8000fffe03f */
[----:B------:R-:W-:Y:S02]  /*14d0*/  UISETP.NE.AND UP0, UPT, UR4, 0x5, UPT ;  /* 0x000000050400788c */ /* 0x000fe4000bf05270 */
[----:B01----:R-:W-:Y:S02]  /*14e0*/  IMAD.U32 R0, RZ, RZ, UR4 ;  /* 0x00000004ff007e24 */ /* 0x003fe4000f8e00ff */
[----:B------:R-:W-:Y:S02]  /*14f0*/  USEL UR4, URZ, 0x1, UP0 ;  /* 0x000000013f047887 */ /* 0x000fe40008000000 */
[----:B------:R-:W-:Y:S02]  /*1500*/  PLOP3.LUT P1, PT, PT, PT, UP0, 0x80, 0x0 ;  /* 0x000000000000781c */ /* 0x000fe40003f2f008 */
[----:B------:R-:W-:Y:S02]  /*1510*/  ULOP3.LUT UR4, UR38, UR4, URZ, 0x3c, !UPT ;  /* 0x0000000426047292 */ /* 0x000fe4000f8e3c3f */
[----:B------:R-:W-:-:S04]  /*1520*/  SEL R0, R0, RZ, P1 ;  /* 0x000000ff00007207 */ /* 0x000fc80000800000 */
[----:B------:R-:W-:Y:S01]  /*1530*/  IMAD.U32 R14, RZ, RZ, UR4 ;  /* 0x00000004ff0e7e24 */ /* 0x000fe2000f8e00ff */
[----:B------:R-:W-:Y:S06]  /*1540*/  @!P0 BRA `(.L_x_21) ;  /* 0x0000000000048947 */ /* 0x000fec0003800000 */
[----:B------:R-:W-:Y:S01]  /*1550*/  BPT.TRAP 0x1 ;  /* 0x000000040000795c */ /* 0x000fe20000300000 */
.L_x_21:
[----:B------:R-:W0:Y:S01]  /*1560*/  S2R R2, SR_TID.X ;  /* 0x0000000000027919 */ /* 0x000e220000002100 */
[----:B------:R-:W-:Y:S01]  /*1570*/  USHF.L.U32 UR4, UR39, 0xd, URZ ;  /* 0x0000000d27047899 */ /* 0x000fe2000800063f */
[----:B------:R-:W-:Y:S01]  /*1580*/  IMAD.MOV.U32 R9, RZ, RZ, 0x90 ;  /* 0x00000090ff097424 */ /* 0x000fe200078e00ff */
[----:B------:R-:W-:Y:S01]  /*1590*/  SHF.L.U32 R11, R14, 0x1f, RZ ;  /* 0x0000001f0e0b7819 */ /* 0x000fe200000006ff */
[----:B------:R-:W-:-:S05]  /*15a0*/  IMAD.U32 R12, RZ, RZ, UR40 ;  /* 0x00000028ff0c7e24 */ /* 0x000fca000f8e00ff */
[----:B------:R-:W-:Y:S02]  /*15b0*/  ISETP.NE.AND P2, PT, R12, 0x1, PT ;  /* 0x000000010c00780c */ /* 0x000fe40003f45270 */
[----:B0-----:R-:W-:Y:S01]  /*15c0*/  SHF.R.U32.HI R6, RZ, 0x2, R2 ;  /* 0x00000002ff067819 */ /* 0x001fe20000011602 */
[C---:B------:R-:W-:Y:S02]  /*15d0*/  IMAD.SHL.U32 R7, R2.reuse, 0x8, RZ ;  /* 0x0000000802077824 */ /* 0x040fe400078e00ff */
[----:B------:R-:W-:Y:S01]  /*15e0*/  IMAD.SHL.U32 R3, R2, 0x10, RZ ;  /* 0x0000001002037824 */ /* 0x000fe200078e00ff */
[C---:B------:R-:W-:Y:S02]  /*15f0*/  LOP3.LUT R4, R6.reuse, 0x3, RZ, 0xc0, !PT ;  /* 0x0000000306047812 */ /* 0x040fe400078ec0ff */
[----:B------:R-:W-:Y:S02]  /*1600*/  LOP3.LUT R5, R6, 0x4, RZ, 0xc0, !PT ;  /* 0x0000000406057812 */ /* 0x000fe400078ec0ff */
[----:B------:R-:W-:-:S02]  /*1610*/  LOP3.LUT R2, R7, 0x18, R4, 0xe2, !PT ;  /* 0x0000001807027812 */ /* 0x000fc400078ee204 */
[----:B------:R-:W-:Y:S02]  /*1620*/  LOP3.LUT R7, R3, 0xe00, RZ, 0xc0, !PT ;  /* 0x00000e0003077812 */ /* 0x000fe400078ec0ff */
[----:B------:R-:W-:Y:S02]  /*1630*/  LOP3.LUT R2, R2, R5, RZ, 0xfc, !PT ;  /* 0x0000000502027212 */ /* 0x000fe400078efcff */
[----:B------:R-:W-:Y:S02]  /*1640*/  LOP3.LUT P1, RZ, R6, 0x4, RZ, 0xc0, !PT ;  /* 0x0000000406ff7812 */ /* 0x000fe4000782c0ff */
[----:B------:R-:W-:Y:S02]  /*1650*/  LOP3.LUT R3, R2, R7, RZ, 0xfc, !PT ;  /* 0x0000000702037212 */ /* 0x000fe400078efcff */
[----:B------:R-:W-:Y:S02]  /*1660*/  SEL R9, R9, 0x70, !P1 ;  /* 0x0000007009097807 */ /* 0x000fe40004800000 */
[----:B------:R-:W-:-:S05]  /*1670*/  LOP3.LUT R2, R3, UR4, RZ, 0xfc, !PT ;  /* 0x0000000403027c12 */ /* 0x000fca000f8efcff */
[--C-:B------:R-:W-:Y:S02]  /*1680*/  IMAD R8, R2, 0x4, R25.reuse ;  /* 0x0000000402087824 */ /* 0x100fe400078e0219 */
[----:B------:R-:W-:Y:S02]  /*1690*/  IMAD R2, R0, 0x8, R25 ;  /* 0x0000000800027824 */ /* 0x000fe400078e0219 */
[----:B------:R-:W-:Y:S02]  /*16a0*/  IMAD.IADD R10, R8, 0x1, R9 ;  /* 0x00000001080a7824 */ /* 0x000fe400078e0209 */
[----:B------:R0:W1:Y:S01]  /*16b0*/  SYNCS.PHASECHK.TRANS64.TRYWAIT P1, [R2+URZ], R11 ;  /* 0x0000000b020075a7 */ /* 0x000062000802017f */
[----:B------:R0:W2:Y:S04]  /*16c0*/  LDS R24, [R8+0x800] ;  /* 0x0008000008187984 */ /* 0x0000a80000000800 */
[----:B------:R-:W-:Y:S05]  /*16d0*/  WARPSYNC.ALL ;  /* 0x0000000000007948 */ /* 0x000fea0003800000 */
[----:B------:R-:W-:Y:S04]  /*16e0*/  LDS R25, [R8+0xc00] ;  /* 0x000c000008197984 */ /* 0x000fe80000000800 */
[----:B------:R-:W-:Y:S04]  /*16f0*/  LDS R96, [R8+0x4800] ;  /* 0x0048000008607984 */ /* 0x000fe80000000800 */
[----:B------:R-:W-:Y:S04]  /*1700*/  LDS R97, [R8+0x4c00] ;  /* 0x004c000008617984 */ /* 0x000fe80000000800 */
[----:B------:R-:W-:Y:S04]  /*1710*/  LDS R88, [R8+0x900] ;  /* 0x0009000008587984 */ /* 0x000fe80000000800 */
[----:B------:R-:W-:Y:S04]  /*1720*/  LDS R89, [R8+0xd00] ;  /* 0x000d000008597984 */ /* 0x000fe80000000800 */
[----:B------:R-:W-:Y:S04]  /*1730*/  LDS R92, [R8+0x4900] ;  /* 0x00490000085c7984 */ /* 0x000fe80000000800 */
[----:B------:R-:W-:Y:S04]  /*1740*/  LDS R93, [R8+0x4d00] ;  /* 0x004d0000085d7984 */ /* 0x000fe80000000800 */
[----:B------:R-:W-:Y:S04]  /*1750*/  LDS R26, [R10+0x800] ;  /* 0x000800000a1a7984 */ /* 0x000fe80000000800 */
[----:B------:R-:W2:Y:S04]  /*1760*/  LDS R27, [R10+0xc00] ;  /* 0x000c00000a1b7984 */ /* 0x000ea80000000800 */
[----:B------:R-:W-:Y:S04]  /*1770*/  LDS R98, [R10+0x4800] ;  /* 0x004800000a627984 */ /* 0x000fe80000000800 */
[----:B------:R-:W3:Y:S04]  /*1780*/  LDS R99, [R10+0x4c00] ;  /* 0x004c00000a637984 */ /* 0x000ee80000000800 */
[----:B------:R-:W-:Y:S04]  /*1790*/  LDS R90, [R10+0x900] ;  /* 0x000900000a5a7984 */ /* 0x000fe80000000800 */
[----:B------:R-:W4:Y:S04]  /*17a0*/  LDS R91, [R10+0xd00] ;  /* 0x000d00000a5b7984 */ /* 0x000f280000000800 */
[----:B------:R-:W-:Y:S04]  /*17b0*/  LDS R94, [R10+0x4900] ;  /* 0x004900000a5e7984 */ /* 0x000fe80000000800 */
[----:B------:R-:W0:Y:S01]  /*17c0*/  LDS R95, [R10+0x4d00] ;  /* 0x004d00000a5f7984 */ /* 0x000e220000000800 */
[----:B------:R-:W-:Y:S01]  /*17d0*/  R2UR UR4, R28 ;  /* 0x000000001c0472ca */ /* 0x000fe200000e0000 */
[----:B--2---:R-:W-:Y:S01]  /*17e0*/  WARPGROUP.ARRIVE ;  /* 0x00000000000079c5 */ /* 0x004fe20000000000 */
[----:B------:R-:W-:-:S02]  /*17f0*/  UMOV UR7, 0x40000040 ;  /* 0x4000004000077882 */ /* 0x000fc40000000000 */
[----:B------:R-:W-:-:S09]  /*1800*/  UMOV UR11, UR7 ;  /* 0x00000007000b7c82 */ /* 0x000fd20008000000 */
[----:B------:R-:W-:-:S04]  /*1810*/  USHF.R.U32.HI UR4, URZ, 0x4, UR4 ;  /* 0x000000043f047899 */ /* 0x000fc80008011604 */
[----:B------:R-:W-:-:S04]  /*1820*/  ULOP3.LUT UR4, UR4, 0x3fff, URZ, 0xc0, !UPT ;  /* 0x00003fff04047892 */ /* 0x000fc8000f8ec03f */
[----:B------:R-:W-:-:S04]  /*1830*/  ULOP3.LUT UR4, UR4, 0x10000, URZ, 0xfc, !UPT ;  /* 0x0001000004047892 */ /* 0x000fc8000f8efc3f */
[----:B------:R-:W-:-:S04]  /*1840*/  ULEA UR6, UR39, UR4, 0x9 ;  /* 0x0000000427067291 */ /* 0x000fc8000f8e483f */
[----:B------:R-:W-:-:S03]  /*1850*/  UIADD3 UR8, UR6, 0x2, URZ ;  /* 0x0000000206087890 */ /* 0x000fc6000fffe03f */
[----:B------:R-:W-:Y:S02]  /*1860*/  UMOV UR10, UR6 ;  /* 0x00000006000a7c82 */ /* 0x000fe40008000000 */
[----:B------:R-:W-:Y:S01]  /*1870*/  HGMMA.64x64x8.F32.TF32 R56, R24, gdesc[UR4], RZ, !UPT, gsb0 ;  /* 0x04e0000418387df0 */ /* 0x000fe2000c0028ff */
[----:B------:R-:W-:Y:S02]  /*1880*/  UMOV UR7, 0x40000040 ;  /* 0x4000004000077882 */ /* 0x000fe40000000000 */
[----:B------:R-:W-:Y:S02]  /*1890*/  WARPGROUP.DEPBAR.LE gsb0, 0x0 ;  /* 0x00008000000079c5 */ /* 0x000fe40000010000 */
[----:B---3--:R-:W-:-:S06]  /*18a0*/  WARPGROUP.ARRIVE ;  /* 0x00000000000079c5 */ /* 0x008fcc0000000000 */
[----:B------:R-:W-:Y:S01]  /*18b0*/  HGMMA.64x64x8.F32.TF32 R24, R96, gdesc[UR8], RZ, !UPT, gsb0 ;  /* 0x04e0000860187df0 */ /* 0x000fe2000c0028ff */
[----:B------:R-:W-:Y:S01]  /*18c0*/  UMOV UR10, UR8 ;  /* 0x00000008000a7c82 */ /* 0x000fe20008000000 */
[----:B------:R-:W-:Y:S01]  /*18d0*/  UMOV UR11, 0x40000040 ;  /* 0x40000040000b7882 */ /* 0x000fe20000000000 */
[----:B------:R-:W-:Y:S02]  /*18e0*/  UIADD3 UR8, UR6, 0x4, URZ ;  /* 0x0000000406087890 */ /* 0x000fe4000fffe03f */
[----:B------:R-:W-:Y:S01]  /*18f0*/  UIADD3 UR6, UR6, 0x6, URZ ;  /* 0x0000000606067890 */ /* 0x000fe2000fffe03f */
[----:B------:R-:W-:Y:S02]  /*1900*/  WARPGROUP.DEPBAR.LE gsb0, 0x0 ;  /* 0x00008000000079c5 */ /* 0x000fe40000010000 */
[----:B----4-:R-:W-:-:S06]  /*1910*/  WARPGROUP.ARRIVE ;  /* 0x00000000000079c5 */ /* 0x010fcc0000000000 */
[----:B------:R-:W-:Y:S03]  /*1920*/  HGMMA.64x64x8.F32.TF32 R56, R88, gdesc[UR8], R56, gsb0 ;  /* 0x04e0000858387df0 */ /* 0x000fe60008002838 */
[----:B------:R-:W-:Y:S02]  /*1930*/  WARPGROUP.DEPBAR.LE gsb0, 0x0 ;  /* 0x00008000000079c5 */ /* 0x000fe40000010000 */
[----:B0-----:R-:W-:-:S06]  /*1940*/  WARPGROUP.ARRIVE ;  /* 0x00000000000079c5 */ /* 0x001fcc0000000000 */
[----:B------:R-:W-:Y:S01]  /*1950*/  HGMMA.64x64x8.F32.TF32 R24, R92, gdesc[UR8], R24, gsb0 ;  /* 0x04e000085c187df0 */ /* 0x000fe20008002818 */
[----:B------:R-:W-:Y:S01]  /*1960*/  UMOV UR10, UR8 ;  /* 0x00000008000a7c82 */ /* 0x000fe20008000000 */
[----:B------:R-:W-:Y:S01]  /*1970*/  UMOV UR11, 0x40000040 ;  /* 0x40000040000b7882 */ /* 0x000fe20000000000 */
[----:B------:R-:W-:Y:S02]  /*1980*/  WARPGROUP.DEPBAR.LE gsb0, 0x0 ;  /* 0x00008000000079c5 */ /* 0x000fe40000010000 */
[----:B------:R-:W-:Y:S04]  /*1990*/  LDS R92, [R8+0xa00] ;  /* 0x000a0000085c7984 */ /* 0x000fe80000000800 */
[----:B------:R-:W-:Y:S04]  /*19a0*/  LDS R93, [R8+0xe00] ;  /* 0x000e0000085d7984 */ /* 0x000fe80000000800 */
[----:B------:R-:W-:Y:S04]  /*19b0*/  LDS R94, [R10+0xa00] ;  /* 0x000a00000a5e7984 */ /* 0x000fe80000000800 */
[----:B------:R-:W0:Y:S04]  /*19c0*/  LDS R95, [R10+0xe00] ;  /* 0x000e00000a5f7984 */ /* 0x000e280000000800 */
[----:B------:R-:W-:Y:S04]  /*19d0*/  LDS R88, [R8+0x4a00] ;  /* 0x004a000008587984 */ /* 0x000fe80000000800 */
[----:B------:R-:W-:Y:S04]  /*19e0*/  LDS R89, [R8+0x4e00] ;  /* 0x004e000008597984 */ /* 0x000fe80000000800 */
[----:B------:R-:W-:Y:S04]  /*19f0*/  LDS R90, [R10+0x4a00] ;  /* 0x004a00000a5a7984 */ /* 0x000fe80000000800 */
[----:B------:R-:W2:Y:S01]  /*1a00*/  LDS R91, [R10+0x4e00] ;  /* 0x004e00000a5b7984 */ /* 0x000ea20000000800 */
[----:B0-----:R-:W-:-:S06]  /*1a10*/  WARPGROUP.ARRIVE ;  /* 0x00000000000079c5 */ /* 0x001fcc0000000000 */
[----:B------:R-:W-:Y:S03]  /*1a20*/  HGMMA.64x64x8.F32.TF32 R56, R92, gdesc[UR8], R56, gsb0 ;  /* 0x04e000085c387df0 */ /* 0x000fe60008002838 */
[----:B------:R-:W-:Y:S02]  /*1a30*/  WARPGROUP.DEPBAR.LE gsb0, 0x0 ;  /* 0x00008000000079c5 */ /* 0x000fe40000010000 */
[----:B--2---:R-:W-:-:S06]  /*1a40*/  WARPGROUP.ARRIVE ;  /* 0x00000000000079c5 */ /* 0x004fcc0000000000 */
[----:B------:R-:W-:Y:S03]  /*1a50*/  HGMMA.64x64x8.F32.TF32 R24, R88, gdesc[UR8], R24, gsb0 ;  /* 0x04e0000858187df0 */ /* 0x000fe60008002818 */
        /* <DEDUP_REMOVED lines=15> */
[----:B------:R-:W-:Y:S05]  /*1b50*/  @!P2 BRA `(.L_x_22) ;  /* 0x0000000c00d8a947 */ /* 0x000fea0003800000 */
[----:B------:R-:W-:Y:S05]  /*1b60*/  @!P0 BRA `(.L_x_23) ;  /* 0x0000000000048947 */ /* 0x000fea0003800000 */
[----:B------:R-:W-:Y:S01]  /*1b70*/  BPT.TRAP 0x1 ;  /* 0x000000040000795c */ /* 0x000fe20000300000 */
.L_x_23:
[----:B-1----:R-:W-:Y:S05]  /*1b80*/  @P1 BRA `(.L_x_24) ;  /* 0x0000000000181947 */ /* 0x002fea0003800000 */
[----:B------:R-:W0:Y:S01]  /*1b90*/  S2UR UR6, SR_CgaCtaId ;  /* 0x00000000000679c3 */ /* 0x000e220000008800 */
[----:B------:R-:W-:Y:S02]  /*1ba0*/  UMOV UR5, 0x400 ;  /* 0x0000040000057882 */ /* 0x000fe40000000000 */
[----:B0-----:R-:W-:-:S06]  /*1bb0*/  ULEA UR5, UR6, UR5, 0x18 ;  /* 0x0000000506057291 */ /* 0x001fcc000f8ec03f */
[----:B------:R-:W-:-:S04]  /*1bc0*/  LEA R2, R0, UR5, 0x3 ;  /* 0x0000000500027c11 */ /* 0x000fc8000f8e18ff */
[----:B------:R-:W0:Y:S02]  /*1bd0*/  SYNCS.PHASECHK.TRANS64.TRYWAIT P1, [R2+URZ], R11 ;  /* 0x0000000b020075a7 */ /* 0x000e24000802017f */
[----:B0-----:R-:W-:Y:S05]  /*1be0*/  @!P1 BRA `(.L_x_25) ;  /* 0x0000008800409947 */ /* 0x001fea0003800000 */
.L_x_24:
[----:B------:R-:W1:Y:S01]  /*1bf0*/  S2UR UR6, SR_CgaCtaId ;  /* 0x00000000000679c3 */ /* 0x000e620000008800 */
[----:B------:R-:W-:Y:S01]  /*1c00*/  IMAD.SHL.U32 R8, R0, 0x2000, RZ ;  /* 0x0000200000087824 */ /* 0x000fe200078e00ff */
[----:B------:R-:W-:-:S04]  /*1c10*/  UMOV UR5, 0x400 ;  /* 0x0000040000057882 */ /* 0x000fc80000000000 */
[----:B0-----:R-:W-:Y:S02]  /*1c20*/  LOP3.LUT R2, R8, R3, RZ, 0xfc, !PT ;  /* 0x0000000308027212 */ /* 0x001fe400078efcff */
[----:B------:R-:W0:Y:S01]  /*1c30*/  LDC R11, c[0x0][0x28c] ;  /* 0x0000a300ff0b7b82 */ /* 0x000e220000000800 */
[----:B-1----:R-:W-:-:S03]  /*1c40*/  ULEA UR7, UR6, UR5, 0x18 ;  /* 0x0000000506077291 */ /* 0x002fc6000f8ec03f */
[----:B------:R-:W-:-:S03]  /*1c50*/  UMOV UR5, UR39 ;  /* 0x0000002700057c82 */ /* 0x000fc60008000000 */
[----:B------:R-:W-:Y:S02]  /*1c60*/  LEA R2, R2, UR7, 0x2 ;  /* 0x0000000702027c11 */ /* 0x000fe4000f8e10ff */
[----:B0-----:R-:W-:-:S03]  /*1c70*/  ISETP.GE.AND P1, PT, R11, 0x41, PT ;  /* 0x000000410b00780c */ /* 0x001fc60003f26270 */
[----:B------:R-:W-:Y:S01]  /*1c80*/  IMAD.IADD R10, R9, 0x1, R2 ;  /* 0x00000001090a7824 */ /* 0x000fe200078e0202 */
[----:B------:R0:W1:Y:S04]  /*1c90*/  LDS R100, [R2+0x800] ;  /* 0x0008000002647984 */ /* 0x0000680000000800 */
[----:B------:R0:W2:Y:S04]  /*1ca0*/  LDS R101, [R2+0xc00] ;  /* 0x000c000002657984 */ /* 0x0000a80000000800 */
[----:B------:R0:W3:Y:S04]  /*1cb0*/  LDS R96, [R2+0x4800] ;  /* 0x0048000002607984 */ /* 0x0000e80000000800 */
[----:B------:R0:W4:Y:S04]  /*1cc0*/  LDS R97, [R2+0x4c00] ;  /* 0x004c000002617984 */ /* 0x0001280000000800 */
[----:B------:R0:W0:Y:S04]  /*1cd0*/  LDS R102, [R10+0x800] ;  /* 0x000800000a667984 */ /* 0x0000280000000800 */
[----:B------:R0:W0:Y:S04]  /*1ce0*/  LDS R103, [R10+0xc00] ;  /* 0x000c00000a677984 */ /* 0x0000280000000800 */
[----:B------:R0:W0:Y:S04]  /*1cf0*/  LDS R98, [R10+0x4800] ;  /* 0x004800000a627984 */ /* 0x0000280000000800 */
[----:B------:R0:W0:Y:S01]  /*1d00*/  LDS R99, [R10+0x4c00] ;  /* 0x004c00000a637984 */ /* 0x0000220000000800 */
[----:B------:R-:W-:Y:S05]  /*1d10*/  @!P1 BRA `(.L_x_26) ;  /* 0x0000000800049947 */ /* 0x000fea0003800000 */
[----:B------:R-:W-:Y:S01]  /*1d20*/  R2UR UR9, R0 ;  /* 0x00000000000972ca */ /* 0x000fe200000e0000 */
[----:B------:R-:W-:-:S06]  /*1d30*/  UIADD3 UR5, UR40, -0x1, URZ ;  /* 0xffffffff28057890 */ /* 0x000fcc000fffe03f */
[----:B0-----:R-:W-:Y:S01]  /*1d40*/  IMAD.U32 R2, RZ, RZ, UR5 ;  /* 0x00000005ff027e24 */ /* 0x001fe2000f8e00ff */
[----:B------:R-:W-:-:S07]  /*1d50*/  UMOV UR5, UR39 ;  /* 0x0000002700057c82 */ /* 0x000fce0008000000 */
.L_x_34:
[----:B------:R-:W-:-:S04]  /*1d60*/  UIADD3 UR6, UR9, 0x1, URZ ;  /* 0x0000000109067890 */ /* 0x000fc8000fffe03f */
[----:B------:R-:W-:-:S04]  /*1d70*/  UISETP.NE.AND UP0, UPT, UR6, 0x5, UPT ;  /* 0x000000050600788c */ /* 0x000fc8000bf05270 */
[----:B------:R-:W-:Y:S02]  /*1d80*/  USEL UR7, URZ, 0x1, UP0 ;  /* 0x000000013f077887 */ /* 0x000fe40008000000 */
[----:B------:R-:W-:-:S04]  /*1d90*/  USEL UR6, UR6, URZ, UP0 ;  /* 0x0000003f06067287 */ /* 0x000fc80008000000 */
[----:B------:R-:W-:Y:S02]  /*1da0*/  LOP3.LUT R14, R14, UR7, RZ, 0x3c, !PT ;  /* 0x000000070e0e7c12 */ /* 0x000fe4000f8e3cff */
[----:B------:R-:W-:Y:S01]  /*1db0*/  IMAD.U32 R0, RZ, RZ, UR6 ;  /* 0x00000006ff007e24 */ /* 0x000fe2000f8e00ff */
[----:B0-----:R-:W-:Y:S06]  /*1dc0*/  @!P0 BRA `(.L_x_27) ;  /* 0x0000000000048947 */ /* 0x001fec0003800000 */
[----:B------:R-:W-:Y:S01]  /*1dd0*/  BPT.TRAP 0x1 ;  /* 0x000000040000795c */ /* 0x000fe20000300000 */
.L_x_27:
[----:B------:R-:W0:Y:S01]  /*1de0*/  S2UR UR6, SR_CgaCtaId ;  /* 0x00000000000679c3 */ /* 0x000e220000008800 */
[----:B------:R-:W-:Y:S01]  /*1df0*/  UMOV UR7, 0x400 ;  /* 0x0000040000077882 */ /* 0x000fe20000000000 */
[----:B------:R-:W-:Y:S01]  /*1e00*/  SHF.L.U32 R13, R14, 0x1f, RZ ;  /* 0x0000001f0e0d7819 */ /* 0x000fe200000006ff */
[----:B------:R-:W-:Y:S01]  /*1e10*/  ULEA UR8, UR9, UR4, 0x9 ;  /* 0x0000000409087291 */ /* 0x000fe2000f8e483f */
[----:B------:R-:W3:Y:S01]  /*1e20*/  S2R R8, SR_TID.X ;  /* 0x0000000000087919 */ /* 0x000ee20000002100 */
[----:B------:R-:W-:Y:S01]  /*1e30*/  UMOV UR11, 0x40000040 ;  /* 0x40000040000b7882 */ /* 0x000fe20000000000 */
[----:B------:R-:W-:-:S04]  /*1e40*/  IMAD.U32 R15, RZ, RZ, UR9 ;  /* 0x00000009ff0f7e24 */ /* 0x000fc8000f8e00ff */
[----:B------:R-:W-:Y:S01]  /*1e50*/  UMOV UR10, UR8 ;  /* 0x00000008000a7c82 */ /* 0x000fe20008000000 */
[----:B0-----:R-:W-:Y:S02]  /*1e60*/  ULEA UR7, UR6, UR7, 0x18 ;  /* 0x0000000706077291 */ /* 0x001fe4000f8ec03f */
[----:B------:R-:W-:-:S04]  /*1e70*/  UIADD3 UR6, UR8, 0x2, URZ ;  /* 0x0000000208067890 */ /* 0x000fc8000fffe03f */
[----:B------:R-:W-:-:S04]  /*1e80*/  LEA R12, R0, UR7, 0x3 ;  /* 0x00000007000c7c11 */ /* 0x000fc8000f8e18ff */
[----:B------:R0:W0:Y:S01]  /*1e90*/  SYNCS.PHASECHK.TRANS64.TRYWAIT P1, [R12+URZ], R13 ;  /* 0x0000000d0c0075a7 */ /* 0x000022000802017f */
[----:B-12---:R-:W-:Y:S01]  /*1ea0*/  WARPGROUP.ARRIVE ;  /* 0x00000000000079c5 */ /* 0x006fe20000000000 */
[C---:B---3--:R-:W-:Y:S01]  /*1eb0*/  IMAD.SHL.U32 R7, R8.reuse, 0x10, RZ ;  /* 0x0000001008077824 */ /* 0x048fe200078e00ff */
[----:B------:R-:W-:Y:S01]  /*1ec0*/  SHF.R.U32.HI R6, RZ, 0x2, R8 ;  /* 0x00000002ff067819 */ /* 0x000fe20000011608 */
[----:B------:R-:W-:-:S03]  /*1ed0*/  IMAD.SHL.U32 R8, R8, 0x8, RZ ;  /* 0x0000000808087824 */ /* 0x000fc600078e00ff */
[----:B------:R-:W-:Y:S01]  /*1ee0*/  HGMMA.64x64x8.F32.TF32 R56, R100, gdesc[UR8], R56, gsb0 ;  /* 0x04e0000864387df0 */ /* 0x000fe20008002838 */
[----:B------:R-:W-:Y:S02]  /*1ef0*/  LOP3.LUT R7, R7, 0xe00, RZ, 0xc0, !PT ;  /* 0x00000e0007077812 */ /* 0x000fe400078ec0ff */
[C---:B------:R-:W-:Y:S02]  /*1f00*/  LOP3.LUT R5, R6.reuse, 0x4, RZ, 0xc0, !PT ;  /* 0x0000000406057812 */ /* 0x040fe400078ec0ff */
[----:B------:R-:W-:Y:S02]  /*1f10*/  LOP3.LUT R4, R6, 0x3, RZ, 0xc0, !PT ;  /* 0x0000000306047812 */ /* 0x000fe400078ec0ff */
[----:B------:R-:W-:-:S04]  /*1f20*/  LOP3.LUT R11, R7, R5, RZ, 0xfc, !PT ;  /* 0x00000005070b7212 */ /* 0x000fc800078efcff */
[----:B------:R-:W-:-:S04]  /*1f30*/  LOP3.LUT R11, R11, R4, RZ, 0xfc, !PT ;  /* 0x000000040b0b7212 */ /* 0x000fc800078efcff */
[----:B------:R-:W-:-:S05]  /*1f40*/  LOP3.LUT R8, R11, 0x18, R8, 0xf8, !PT ;  /* 0x000000180b087812 */ /* 0x000fca00078ef808 */
[----:B------:R-:W-:-:S05]  /*1f50*/  IMAD R8, R15, 0x2000, R8 ;  /* 0x000020000f087824 */ /* 0x000fca00078e0208 */
[----:B------:R-:W-:-:S05]  /*1f60*/  LEA R8, R8, UR7, 0x2 ;  /* 0x0000000708087c11 */ /* 0x000fca000f8e10ff */
[----:B------:R-:W-:Y:S01]  /*1f70*/  IMAD.IADD R10, R9, 0x1, R8 ;  /* 0x00000001090a7824 */ /* 0x000fe200078e0208 */
[----:B------:R-:W-:Y:S02]  /*1f80*/  WARPGROUP.DEPBAR.LE gsb0, 0x0 ;  /* 0x00008000000079c5 */ /* 0x000fe40000010000 */
[----:B----4-:R-:W-:-:S06]  /*1f90*/  WARPGROUP.ARRIVE ;  /* 0x00000000000079c5 */ /* 0x010fcc0000000000 */
[----:B------:R-:W-:Y:S01]  /*1fa0*/  HGMMA.64x64x8.F32.TF32 R24, R96, gdesc[UR8], R24, gsb0 ;  /* 0x04e0000860187df0 */ /* 0x000fe20008002818 */
[----:B------:R-:W-:Y:S01]  /*1fb0*/  UMOV UR10, UR6 ;  /* 0x00000006000a7c82 */ /* 0x000fe20008000000 */
[----:B------:R-:W-:Y:S01]  /*1fc0*/  UMOV UR11, 0x40000040 ;  /* 0x40000040000b7882 */ /* 0x000fe20000000000 */
[----:B------:R-:W-:Y:S02]  /*1fd0*/  WARPGROUP.DEPBAR.LE gsb0, 0x0 ;  /* 0x00008000000079c5 */ /* 0x000fe40000010000 */
[----:B------:R-:W-:Y:S04]  /*1fe0*/  LDS R88, [R8+0x900] ;  /* 0x0009000008587984 */ /* 0x000fe80000000800 */
[----:B------:R-:W-:Y:S04]  /*1ff0*/  LDS R89, [R8+0xd00] ;  /* 0x000d000008597984 */ /* 0x000fe80000000800 */
[----:B------:R-:W-:Y:S04]  /*2000*/  LDS R90, [R10+0x900] ;  /* 0x000900000a5a7984 */ /* 0x000fe80000000800 */
[----:B------:R-:W1:Y:S04]  /*2010*/  LDS R91, [R10+0xd00] ;  /* 0x000d00000a5b7984 */ /* 0x000e680000000800 */
[----:B------:R-:W-:Y:S04]  /*2020*/  LDS R92, [R8+0x4900] ;  /* 0x00490000085c7984 */ /* 0x000fe80000000800 */
[----:B------:R-:W-:Y:S04]  /*2030*/  LDS R93, [R8+0x4d00] ;  /* 0x004d0000085d7984 */ /* 0x000fe80000000800 */
[----:B------:R-:W-:Y:S04]  /*2040*/  LDS R94, [R10+0x4900] ;  /* 0x004900000a5e7984 */ /* 0x000fe80000000800 */
[----:B------:R-:W2:Y:S01]  /*2050*/  LDS R95, [R10+0x4d00] ;  /* 0x004d00000a5f7984 */ /* 0x000ea20000000800 */
[----:B-1----:R-:W-:-:S06]  /*2060*/  WARPGROUP.ARRIVE ;  /* 0x00000000000079c5 */ /* 0x002fcc0000000000 */
[----:B------:R-:W-:Y:S03]  /*2070*/  HGMMA.64x64x8.F32.TF32 R56, R88, gdesc[UR8], R56, gsb0 ;  /* 0x04e0000858387df0 */ /* 0x000fe60008002838 */
[----:B------:R-:W-:Y:S02]  /*2080*/  WARPGROUP.DEPBAR.LE gsb0, 0x0 ;  /* 0x00008000000079c5 */ /* 0x000fe40000010000 */
[----:B--2---:R-:W-:-:S06]  /*2090*/  WARPGROUP.ARRIVE ;  /* 0x00000000000079c5 */ /* 0x004fcc0000000000 */
[----:B------:R-:W-:Y:S03]  /*20a0*/  HGMMA.64x64x8.F32.TF32 R24, R92, gdesc[UR8], R24, gsb0 ;  /* 0x04e000085c187df0 */ /* 0x000fe60008002818 */
[----:B------:R-:W-:Y:S02]  /*20b0*/  WARPGROUP.DEPBAR.LE gsb0, 0x0 ;  /* 0x00008000000079c5 */ /* 0x000fe40000010000 */
[----:B------:R1:W2:Y:S04]  /*20c0*/  LDS R92, [R8+0xa00] ;  /* 0x000a0000085c7984 */ /* 0x0002a80000000800 */
[----:B------:R1:W3:Y:S04]  /*20d0*/  LDS R93, [R8+0xe00] ;  /* 0x000e0000085d7984 */ /* 0x0002e80000000800 */
[----:B------:R1:W4:Y:S04]  /*20e0*/  LDS R88, [R8+0x4a00] ;  /* 0x004a000008587984 */ /* 0x0003280000000800 */
[----:B------:R1:W0:Y:S04]  /*20f0*/  LDS R89, [R8+0x4e00] ;  /* 0x004e000008597984 */ /* 0x0002280000000800 */
[----:B------:R1:W0:Y:S04]  /*2100*/  LDS R94, [R10+0xa00] ;  /* 0x000a00000a5e7984 */ /* 0x0002280000000800 */
[----:B------:R1:W0:Y:S04]  /*2110*/  LDS R95, [R10+0xe00] ;  /* 0x000e00000a5f7984 */ /* 0x0002280000000800 */
[----:B------:R1:W0:Y:S04]  /*2120*/  LDS R90, [R10+0x4a00] ;  /* 0x004a00000a5a7984 */ /* 0x0002280000000800 */
[----:B------:R1:W0:Y:S01]  /*2130*/  LDS R91, [R10+0x4e00] ;  /* 0x004e00000a5b7984 */ /* 0x0002220000000800 */
[----:B------:R-:W-:Y:S05]  /*2140*/  @!P0 BRA `(.L_x_28) ;  /* 0x0000000000048947 */ /* 0x000fea0003800000 */
[----:B------:R-:W-:Y:S01]  /*2150*/  BPT.TRAP 0x1 ;  /* 0x000000040000795c */ /* 0x000fe20000300000 */
.L_x_28:
[----:B------:R-:W2:Y:S01]  /*2160*/  LDL R11, [R1+0x14] ;  /* 0x00001400010b7983 */ /* 0x000ea20000100800 */
[----:B------:R-:W-:-:S04]  /*2170*/  ULEA UR6, UR5, UR7, 0x3 ;  /* 0x0000000705067291 */ /* 0x000fc8000f8e183f */
[----:B------:R-:W-:-:S04]  /*2180*/  UIADD3 UR6, UR6, 0x28, URZ ;  /* 0x0000002806067890 */ /* 0x000fc8000fffe03f */
[----:B------:R-:W-:-:S09]  /*2190*/  UPRMT UR6, URZ, 0x654, UR6 ;  /* 0x000006543f067896 */ /* 0x000fd20008000006 */
[----:B------:R-:W-:Y:S01]  /*21a0*/  SYNCS.ARRIVE.TRANS64.RED.A1T0 RZ, [UR6], RZ ;  /* 0x000000ffffff79a7 */ /* 0x000fe20008100406 */
[----:B--2---:R-:W-:-:S13]  /*21b0*/  ISETP.GT.U32.AND P2, PT, R11, 0x1, PT ;  /* 0x000000010b00780c */ /* 0x004fda0003f44070 */
[----:B------:R-:W-:Y:S05]  /*21c0*/  @P2 BRA `(.L_x_29) ;  /* 0x0000000000042947 */ /* 0x000fea0003800000 */
[----:B------:R-:W-:Y:S01]  /*21d0*/  BPT.TRAP 0x1 ;  /* 0x000000040000795c */ /* 0x000fe20000300000 */
.L_x_29:
[----:B------:R-:W-:Y:S01]  /*21e0*/  UIADD3 UR6, UR8, 0x4, URZ ;  /* 0x0000000408067890 */ /* 0x000fe2000fffe03f */
[----:B0--3--:R-:W-:Y:S01]  /*21f0*/  WARPGROUP.ARRIVE ;  /* 0x00000000000079c5 */ /* 0x009fe20000000000 */
[----:B------:R-:W-:Y:S01]  /*2200*/  UMOV UR11, 0x40000040 ;  /* 0x40000040000b7882 */ /* 0x000fe20000000000 */
[----:B------:R-:W-:-:S04]  /*2210*/  UIADD3 UR5, UR5, 0x1, URZ ;  /* 0x0000000105057890 */ /* 0x000fc8000fffe03f */
[----:B------:R-:W-:Y:S01]  /*2220*/  UMOV UR10, UR6 ;  /* 0x00000006000a7c82 */ /* 0x000fe20008000000 */
[----:B------:R-:W-:Y:S01]  /*2230*/  UISETP.NE.AND UP0, UPT, UR5, 0x5, UPT ;  /* 0x000000050500788c */ /* 0x000fe2000bf05270 */
[----:B------:R-:W-:Y:S03]  /*2240*/  HGMMA.64x64x8.F32.TF32 R56, R92, gdesc[UR8], R56, gsb0 ;  /* 0x04e000085c387df0 */ /* 0x000fe60008002838 */
[----:B------:R-:W-:Y:S01]  /*2250*/  USEL UR5, UR5, URZ, UP0 ;  /* 0x0000003f05057287 */ /* 0x000fe20008000000 */
[----:B------:R-:W-:Y:S02]  /*2260*/  WARPGROUP.DEPBAR.LE gsb0, 0x0 ;  /* 0x00008000000079c5 */ /* 0x000fe40000010000 */
[----:B----4-:R-:W-:-:S06]  /*2270*/  WARPGROUP.ARRIVE ;  /* 0x00000000000079c5 */ /* 0x010fcc0000000000 */
        /* <DEDUP_REMOVED lines=12> */
.L_x_30:
[----:B01----:R-:W-:Y:S01]  /*2340*/  IMAD.SHL.U32 R8, R0, 0x2000, RZ ;  /* 0x0000200000087824 */ /* 0x003fe200078e00ff */
[----:B------:R-:W-:Y:S04]  /*2350*/  BSSY B0, `(.L_x_31) ;  /* 0x0000006000007945 */ /* 0x000fe80003800000 */
[----:B------:R-:W-:-:S04]  /*2360*/  LOP3.LUT R10, R8, R3, RZ, 0xfc, !PT ;  /* 0x00000003080a7212 */ /* 0x000fc800078efcff */
[----:B------:R-:W-:Y:S01]  /*2370*/  LEA R10, R10, UR7, 0x2 ;  /* 0x000000070a0a7c11 */ /* 0x000fe2000f8e10ff */
[----:B------:R-:W-:Y:S06]  /*2380*/  @P1 BRA `(.L_x_32) ;  /* 0x0000000000081947 */ /* 0x000fec0003800000 */
[----:B------:R-:W0:Y:S02]  /*2390*/  SYNCS.PHASECHK.TRANS64.TRYWAIT P1, [R12+URZ], R13 ;  /* 0x0000000d0c0075a7 */ /* 0x000e24000802017f */
[----:B0-----:R-:W-:Y:S05]  /*23a0*/  @!P1 BRA `(.L_x_33) ;  /* 0x0000008000649947 */ /* 0x001fea0003800000 */
.L_x_32:
[----:B------:R-:W-:Y:S05]  /*23b0*/  BSYNC B0 ;  /* 0x0000000000007941 */ /* 0x000fea0003800000 */
.L_x_31:
[----:B------:R-:W-:Y:S01]  /*23c0*/  IMAD.IADD R11, R9, 0x1, R10 ;  /* 0x00000001090b7824 */ /* 0x000fe200078e020a */
[----:B------:R1:W0:Y:S01]  /*23d0*/  LDS R100, [R10+0x800] ;  /* 0x000800000a647984 */ /* 0x0002220000000800 */
[----:B------:R-:W-:Y:S05]  /*23e0*/  WARPSYNC.ALL ;  /* 0x0000000000007948 */ /* 0x000fea0003800000 */
[----:B------:R1:W0:Y:S04]  /*23f0*/  LDS R101, [R10+0xc00] ;  /* 0x000c00000a657984 */ /* 0x0002280000000800 */
[----:B------:R1:W0:Y:S04]  /*2400*/  LDS R96, [R10+0x4800] ;  /* 0x004800000a607984 */ /* 0x0002280000000800 */
[----:B------:R1:W0:Y:S04]  /*2410*/  LDS R97, [R10+0x4c00] ;  /* 0x004c00000a617984 */ /* 0x0002280000000800 */
[----:B------:R1:W0:Y:S04]  /*2420*/  LDS R102, [R11+0x800] ;  /* 0x000800000b667984 */ /* 0x0002280000000800 */
[----:B------:R1:W0:Y:S04]  /*2430*/  LDS R103, [R11+0xc00] ;  /* 0x000c00000b677984 */ /* 0x0002280000000800 */
[----:B------:R1:W0:Y:S04]  /*2440*/  LDS R98, [R11+0x4800] ;  /* 0x004800000b627984 */ /* 0x0002280000000800 */
[----:B------:R1:W0:Y:S01]  /*2450*/  LDS R99, [R11+0x4c00] ;  /* 0x004c00000b637984 */ /* 0x0002220000000800 */
[----:B------:R-:W-:Y:S01]  /*2460*/  UIADD3 UR6, UR8, 0x6, URZ ;  /* 0x0000000608067890 */ /* 0x000fe2000fffe03f */
[----:B--23--:R-:W-:Y:S01]  /*2470*/  WARPGROUP.ARRIVE ;  /* 0x00000000000079c5 */ /* 0x00cfe20000000000 */
[----:B------:R-:W-:Y:S01]  /*2480*/  UMOV UR11, 0x40000040 ;  /* 0x40000040000b7882 */ /* 0x000fe20000000000 */
[C---:B------:R-:W-:Y:S01]  /*2490*/  ISETP.GT.AND P1, PT, R2.reuse, 0x2, PT ;  /* 0x000000020200780c */ /* 0x040fe20003f24270 */
[----:B------:R-:W-:Y:S01]  /*24a0*/  VIADD R2, R2, 0xffffffff ;  /* 0xffffffff02027836 */ /* 0x000fe20000000000 */
[----:B------:R-:W-:-:S02]  /*24b0*/  R2UR UR9, R0 ;  /* 0x00000000000972ca */ /* 0x000fc400000e0000 */
[----:B------:R-:W-:-:S11]  /*24c0*/  UMOV UR10, UR6 ;  /* 0x00000006000a7c82 */ /* 0x000fd60008000000 */
[----:B------:R-:W-:Y:S03]  /*24d0*/  HGMMA.64x64x8.F32.TF32 R56, R92, gdesc[UR8], R56, gsb0 ;  /* 0x04e000085c387df0 */ /* 0x000fe60008002838 */
[----:B------:R-:W-:Y:S02]  /*24e0*/  WARPGROUP.DEPBAR.LE gsb0, 0x0 ;  /* 0x00008000000079c5 */ /* 0x000fe40000010000 */
[----:B----4-:R-:W-:-:S06]  /*24f0*/  WARPGROUP.ARRIVE ;  /* 0x00000000000079c5 */ /* 0x010fcc0000000000 */
[----:B------:R-:W-:Y:S03]  /*2500*/  HGMMA.64x64x8.F32.TF32 R24, R88, gdesc[UR8], R24, gsb0 ;  /* 0x04e0000858187df0 */ /* 0x000fe60008002818 */
[----:B------:R-:W-:Y:S02]  /*2510*/  WARPGROUP.DEPBAR.LE gsb0, 0x0 ;  /* 0x00008000000079c5 */ /* 0x000fe40000010000 */
[----:B-1----:R-:W-:Y:S05]  /*2520*/  @P1 BRA `(.L_x_34) ;  /* 0xfffffff8000c1947 */ /* 0x002fea000383ffff */
.L_x_26:
[----:B------:R-:W-:Y:S01]  /*2530*/  IMAD.MOV.U32 R3, RZ, RZ, 0x40000040 ;  /* 0x40000040ff037424 */ /* 0x000fe200078e00ff */
[----:B0-----:R-:W-:Y:S01]  /*2540*/  LEA R2, R0, UR4, 0x9 ;  /* 0x0000000400027c11 */ /* 0x001fe2000f8e48ff */
[----:B-12---:R-:W-:-:S06]  /*2550*/  WARPGROUP.ARRIVE ;  /* 0x00000000000079c5 */ /* 0x006fcc0000000000 */
[----:B------:R-:W0:Y:S01]  /*2560*/  S2R R10, SR_TID.X ;  /* 0x00000000000a7919 */ /* 0x000e220000002100 */
[----:B------:R-:W-:Y:S02]  /*2570*/  LOP3.LUT R5, R4, R7, R5, 0xfe, !PT ;  /* 0x0000000704057212 */ /* 0x000fe400078efe05 */
[C---:B------:R-:W-:Y:S01]  /*2580*/  R2UR UR10, R2.reuse ;  /* 0x00000000020a72ca */ /* 0x040fe200000e0000 */
[C---:B------:R-:W-:Y:S01]  /*2590*/  VIADD R4, R2.reuse, 0x2 ;  /* 0x0000000202047836 */ /* 0x040fe20000000000 */
[C---:B------:R-:W-:Y:S02]  /*25a0*/  R2UR UR11, R3.reuse ;  /* 0x00000000030b72ca */ /* 0x040fe400000e0000 */
[----:B------:R-:W-:Y:S02]  /*25b0*/  R2UR UR14, R2 ;  /* 0x00000000020e72ca */ /* 0x000fe400000e0000 */
[----:B------:R-:W-:-:S09]  /*25c0*/  R2UR UR15, R3 ;  /* 0x00000000030f72ca */ /* 0x000fd200000e0000 */
[----:B------:R-:W-:Y:S01]  /*25d0*/  HGMMA.64x64x8.F32.TF32 R56, R100, gdesc[UR8], R56, gsb0 ;  /* 0x04e0000864387df0 */ /* 0x000fe20008002838 */
[----:B------:R-:W-:Y:S01]  /*25e0*/  R2UR UR10, R4 ;  /* 0x00000000040a72ca */ /* 0x000fe200000e0000 */
[----:B0-----:R-:W-:-:S05]  /*25f0*/  IMAD.SHL.U32 R0, R10, 0x8, RZ ;  /* 0x000000080a007824 */ /* 0x001fca00078e00ff */
[----:B------:R-:W-:-:S05]  /*2600*/  LOP3.LUT R5, R5, 0x18, R0, 0xf8, !PT ;  /* 0x0000001805057812 */ /* 0x000fca00078ef800 */
[----:B------:R-:W-:Y:S02]  /*2610*/  IMAD.IADD R8, R5, 0x1, R8 ;  /* 0x0000000105087824 */ /* 0x000fe400078e0208 */
[----:B------:R-:W-:-:S03]  /*2620*/  IMAD.MOV.U32 R5, RZ, RZ, 0x40000040 ;  /* 0x40000040ff057424 */ /* 0x000fc600078e00ff */
[----:B------:R-:W-:Y:S02]  /*2630*/  LEA R8, R8, UR7, 0x2 ;  /* 0x0000000708087c11 */ /* 0x000fe4000f8e10ff */
[----:B------:R-:W-:-:S03]  /*2640*/  R2UR UR11, R5 ;  /* 0x00000000050b72ca */ /* 0x000fc600000e0000 */
[----:B------:R-:W-:Y:S01]  /*2650*/  IMAD.IADD R9, R9, 0x1, R8 ;  /* 0x0000000109097824 */ /* 0x000fe200078e0208 */
[----:B------:R-:W-:Y:S02]  /*2660*/  WARPGROUP.DEPBAR.LE gsb0, 0x0 ;  /* 0x00008000000079c5 */ /* 0x000fe40000010000 */
[----:B---34-:R-:W-:-:S06]  /*2670*/  WARPGROUP.ARRIVE ;  /* 0x00000000000079c5 */ /* 0x018fcc0000000000 */
[----:B------:R-:W-:Y:S01]  /*2680*/  HGMMA.64x64x8.F32.TF32 R24, R96, gdesc[UR12], R24, gsb0 ;  /* 0x04e0000c60187df0 */ /* 0x000fe20008002818 */
[----:B------:R-:W-:Y:S02]  /*2690*/  R2UR UR14, R4 ;  /* 0x00000000040e72ca */ /* 0x000fe400000e0000 */
[----:B------:R-:W-:Y:S01]  /*26a0*/  R2UR UR15, R5 ;  /* 0x00000000050f72ca */ /* 0x000fe200000e0000 */
        /* <DEDUP_REMOVED lines=8> */
[----:B------:R-:W1:Y:S01]  /*2730*/  LDS R95, [R9+0x4d00] ;  /* 0x004d0000095f7984 */ /* 0x000e620000000800 */
[----:B0-----:R-:W-:-:S06]  /*2740*/  WARPGROUP.ARRIVE ;  /* 0x00000000000079c5 */ /* 0x001fcc0000000000 */
[----:B------:R-:W-:Y:S03]  /*2750*/  HGMMA.64x64x8.F32.TF32 R56, R88, gdesc[UR8], R56, gsb0 ;  /* 0x04e0000858387df0 */ /* 0x000fe60008002838 */
[----:B------:R-:W-:Y:S02]  /*2760*/  WARPGROUP.DEPBAR.LE gsb0, 0x0 ;  /* 0x00008000000079c5 */ /* 0x000fe40000010000 */
[----:B-1----:R-:W-:-:S06]  /*2770*/  WARPGROUP.ARRIVE ;  /* 0x00000000000079c5 */ /* 0x002fcc0000000000 */
[----:B------:R-:W-:Y:S03]  /*2780*/  HGMMA.64x64x8.F32.TF32 R24, R92, gdesc[UR12], R24, gsb0 ;  /* 0x04e0000c5c187df0 */ /* 0x000fe60008002818 */
[----:B------:R-:W-:Y:S02]  /*2790*/  WARPGROUP.DEPBAR.LE gsb0, 0x0 ;  /* 0x00008000000079c5 */ /* 0x000fe40000010000 */
        /* <DEDUP_REMOVED lines=9> */
[----:B------:R-:W-:Y:S01]  /*2830*/  BPT.TRAP 0x1 ;  /* 0x000000040000795c */ /* 0x000fe20000300000 */
.L_x_35:
        /* <DEDUP_REMOVED lines=8> */
.L_x_36:
[C---:B------:R-:W-:Y:S01]  /*28c0*/  VIADD R4, R2.reuse, 0x4 ;  /* 0x0000000402047836 */ /* 0x040fe20000000000 */
[----:B01----:R-:W-:Y:S01]  /*28d0*/  WARPGROUP.ARRIVE ;  /* 0x00000000000079c5 */ /* 0x003fe20000000000 */
[----:B------:R-:W-:Y:S02]  /*28e0*/  IMAD.MOV.U32 R5, RZ, RZ, 0x40000040 ;  /* 0x40000040ff057424 */ /* 0x000fe400078e00ff */
[----:B------:R-:W-:Y:S01]  /*28f0*/  VIADD R2, R2, 0x6 ;  /* 0x0000000602027836 */ /* 0x000fe20000000000 */
[C---:B------:R-:W-:Y:S01]  /*2900*/  R2UR UR6, R4.reuse ;  /* 0x00000000040672ca */ /* 0x040fe200000e0000 */
[----:B------:R-:W-:Y:S01]  /*2910*/  IMAD.MOV.U32 R3, RZ, RZ, 0x40000040 ;  /* 0x40000040ff037424 */ /* 0x000fe200078e00ff */
[C---:B------:R-:W-:Y:S02]  /*2920*/  R2UR UR7, R5.reuse ;  /* 0x00000000050772ca */ /* 0x040fe400000e0000 */
[----:B------:R-:W-:Y:S02]  /*2930*/  R2UR UR10, R4 ;  /* 0x00000000040a72ca */ /* 0x000fe400000e0000 */
[----:B------:R-:W-:-:S09]  /*2940*/  R2UR UR11, R5 ;  /* 0x00000000050b72ca */ /* 0x000fd200000e0000 */
[----:B------:R-:W-:Y:S01]  /*2950*/  HGMMA.64x64x8.F32.TF32 R56, R92, gdesc[UR4], R56, gsb0 ;  /* 0x04e000045c387df0 */ /* 0x000fe20008002838 */
[----:B------:R-:W-:Y:S02]  /*2960*/  R2UR UR6, R2 ;  /* 0x00000000020672ca */ /* 0x000fe400000e0000 */
[----:B------:R-:W-:Y:S01]  /*2970*/  R2UR UR7, R3 ;  /* 0x00000000030772ca */ /* 0x000fe200000e0000 */
        /* <DEDUP_REMOVED lines=20> */
.L_x_22:
[----:B------:R-:W-:Y:S05]  /*2ac0*/  @!P0 BRA `(.L_x_37) ;  /* 0x0000000000048947 */ /* 0x000fea0003800000 */
[----:B------:R-:W-:Y:S01]  /*2ad0*/  BPT.TRAP 0x1 ;  /* 0x000000040000795c */ /* 0x000fe20000300000 */
.L_x_37:
[----:B------:R-:W2:Y:S01]  /*2ae0*/  LDL R0, [R1+0x14] ;  /* 0x0000140001007983 */ /* 0x000ea20000100800 */
[----:B------:R-:W0:Y:S01]  /*2af0*/  S2UR UR7, SR_CgaCtaId ;  /* 0x00000000000779c3 */ /* 0x000e220000008800 */
[----:B------:R-:W-:-:S04]  /*2b00*/  UIADD3 UR39, UR40, UR39, URZ ;  /* 0x0000002728277290 */ /* 0x000fc8000fffe03f */
[----:B------:R-:W-:-:S04]  /*2b10*/  UIADD3 UR6, UR39, -0x1, URZ ;  /* 0xffffffff27067890 */ /* 0x000fc8000fffe03f */
[----:B------:R-:W-:-:S04]  /*2b20*/  UIMAD.WIDE.U32 UR4, UR6, -0x33333333, URZ ;  /* 0xcccccccd060478a5 */ /* 0x000fc8000f8e003f */
[----:B------:R-:W-:-:S03]  /*2b30*/  USHF.R.U32.HI UR4, URZ, 0x2, UR5 ;  /* 0x000000023f047899 */ /* 0x000fc60008011605 */
[----:B------:R-:W-:Y:S01]  /*2b40*/  UMOV UR5, 0x400 ;  /* 0x0000040000057882 */ /* 0x000fe20000000000 */
[----:B------:R-:W-:Y:S02]  /*2b50*/  UIMAD UR6, UR4, -0x5, UR6 ;  /* 0xfffffffb040678a4 */ /* 0x000fe4000f8e0206 */
[----:B0-----:R-:W-:-:S04]  /*2b60*/  ULEA UR5, UR7, UR5, 0x18 ;  /* 0x0000000507057291 */ /* 0x001fc8000f8ec03f */
[----:B------:R-:W-:-:S04]  /*2b70*/  ULEA UR6, UR6, UR5, 0x3 ;  /* 0x0000000506067291 */ /* 0x000fc8000f8e183f */
[----:B------:R-:W-:-:S04]  /*2b80*/  UIADD3 UR6, UR6, 0x28, URZ ;  /* 0x0000002806067890 */ /* 0x000fc8000fffe03f */
[----:B------:R-:W-:-:S09]  /*2b90*/  UPRMT UR6, URZ, 0x654, UR6 ;  /* 0x000006543f067896 */ /* 0x000fd20008000006 */
[----:B------:R-:W-:Y:S01]  /*2ba0*/  SYNCS.ARRIVE.TRANS64.RED.A1T0 RZ, [UR6], RZ ;  /* 0x000000ffffff79a7 */ /* 0x000fe20008100406 */
[----:B--2---:R-:W-:-:S13]  /*2bb0*/  ISETP.GT.U32.AND P0, PT, R0, 0x1, PT ;  /* 0x000000010000780c */ /* 0x004fda0003f04070 */
[----:B------:R-:W-:Y:S05]  /*2bc0*/  @P0 BRA `(.L_x_38) ;  /* 0x0000000000040947 */ /* 0x000fea0003800000 */
[----:B------:R-:W-:Y:S01]  /*2bd0*/  BPT.TRAP 0x1 ;  /* 0x000000040000795c */ /* 0x000fe20000300000 */
.L_x_38:
[----:B------:R-:W0:Y:S01]  /*2be0*/  S2R R8, SR_TID.X ;  /* 0x0000000000087919 */ /* 0x000e220000002100 */
[----:B------:R-:W2:Y:S01]  /*2bf0*/  LDC R4, c[0x0][0x288] ;  /* 0x0000a200ff047b82 */ /* 0x000ea20000000800 */
[----:B------:R-:W-:Y:S01]  /*2c00*/  LOP3.LUT R0, R16, 0x1, RZ, 0xc0, !PT ;  /* 0x0000000110007812 */ /* 0x000fe200078ec0ff */
[----:B------:R-:W-:Y:S01]  /*2c10*/  IMAD.SHL.U32 R11, R23, 0x40, RZ ;  /* 0x00000040170b7824 */ /* 0x000fe200078e00ff */
[----:B------:R-:W-:Y:S01]  /*2c20*/  LOP3.LUT R6, R6, 0x7, RZ, 0xc0, !PT ;  /* 0x0000000706067812 */ /* 0x000fe200078ec0ff */
[----:B------:R-:W-:Y:S01]  /*2c30*/  IMAD.SHL.U32 R13, R22, 0x100, RZ ;  /* 0x00000100160d7824 */ /* 0x000fe200078e00ff */
[----:B------:R-:W-:Y:S01]  /*2c40*/  UISETP.GT.U32.AND UP0, UPT, UR39, 0x4, UPT ;  /* 0x000000042700788c */ /* 0x000fe2000bf04070 */
[----:B------:R-:W-:Y:S01]  /*2c50*/  IMAD.SHL.U32 R3, R0, 0x40, RZ ;  /* 0x0000004000037824 */ /* 0x000fe200078e00ff */
[----:B------:R-:W-:Y:S01]  /*2c60*/  ULDC UR7, c[0x0][0x284] ;  /* 0x0000a10000077ab9 */ /* 0x000fe20000000800 */
[----:B------:R-:W-:Y:S01]  /*2c70*/  UISETP.GE.U32.AND UP1, UPT, UR40, 0x5, UPT ;  /* 0x000000052800788c */ /* 0x000fe2000bf26070 */
[----:B------:R-:W-:Y:S01]  /*2c80*/  SHF.R.S32.HI R93, RZ, 0x1f, R17 ;  /* 0x0000001fff5d7819 */ /* 0x000fe20000011411 */
[----:B------:R-:W-:Y:S01]  /*2c90*/  UISETP.LT.U32.AND UP0, UPT, UR40, 0x5, UP0 ;  /* 0x000000052800788c */ /* 0x000fe20008701070 */
[----:B------:R-:W-:Y:S01]  /*2ca0*/  LOP3.LUT R3, R3, 0x40, R6, 0xe2, !PT ;  /* 0x0000004003037812 */ /* 0x000fe200078ee206 */
[----:B------:R-:W-:Y:S01]  /*2cb0*/  UIMAD.WIDE.U32 UR4, UR39, -0x33333333, URZ ;  /* 0xcccccccd270478a5 */ /* 0x000fe2000f8e003f */
[----:B------:R-:W-:Y:S01]  /*2cc0*/  IMAD.WIDE R22, R22, 0x100, RZ ;  /* 0x0000010016167825 */ /* 0x000fe200078e02ff */
[----:B------:R-:W-:Y:S01]  /*2cd0*/  ULDC.64 UR8, c[0x0][0x5d0] ;  /* 0x0001740000087ab9 */ /* 0x000fe20000000a00 */
[----:B------:R-:W-:-:S02]  /*2ce0*/  USEL UR6, URZ, 0x1, !UP0 ;  /* 0x000000013f067887 */ /* 0x000fc4000c000000 */
[----:B------:R-:W-:Y:S02]  /*2cf0*/  USHF.R.U32.HI UR4, URZ, 0x2, UR5 ;  /* 0x000000023f047899 */ /* 0x000fe40008011605 */
[----:B------:R-:W-:Y:S02]  /*2d00*/  ULOP3.LUT UR38, UR38, UR6, URZ, 0x3c, !UPT ;  /* 0x0000000626267292 */ /* 0x000fe4000f8e3c3f */
[----:B------:R-:W-:Y:S02]  /*2d10*/  UIMAD UR39, UR4, -0x5, UR39 ;  /* 0xfffffffb042778a4 */ /* 0x000fe4000f8e0227 */
[----:B------:R-:W-:Y:S01]  /*2d20*/  @UP1 ULOP3.LUT UR38, UR38, 0x1, UR4, 0x78, !UPT ;  /* 0x0000000126261892 */ /* 0x000fe2000f8e7804 */
[----:B--2---:R-:W-:-:S04]  /*2d30*/  ISETP.GE.AND P0, PT, R11, R4, PT ;  /* 0x000000040b00720c */ /* 0x004fc80003f06270 */
[----:B------:R-:W-:Y:S02]  /*2d40*/  ISETP.GE.OR P0, PT, R13, UR7, P0 ;  /* 0x000000070d007c0c */ /* 0x000fe40008706670 */
[----:B0-----:R-:W-:-:S04]  /*2d50*/  LOP3.LUT R2, R8, 0x60, RZ, 0xc0, !PT ;  /* 0x0000006008027812 */ /* 0x001fc800078ec0ff */
[----:B------:R-:W-:-:S04]  /*2d60*/  SHF.R.U32.HI R9, RZ, 0x1, R2 ;  /* 0x00000001ff097819 */ /* 0x000fc80000011602 */
[----:B------:R-:W-:Y:S01]  /*2d70*/  IADD3 R5, RZ, -R9, -R6 ;  /* 0x80000009ff057210 */ /* 0x000fe20007ffe806 */
[----:B------:R-:W-:Y:S01]  /*2d80*/  IMAD.SHL.U32 R6, R8, 0x2, RZ ;  /* 0x0000000208067824 */ /* 0x000fe200078e00ff */
[----:B------:R-:W-:-:S03]  /*2d90*/  LOP3.LUT R107, R22, R3, R9, 0xfe, !PT ;  /* 0x00000003166b7212 */ /* 0x000fc600078efe09 */
[----:B------:R-:W-:Y:S01]  /*2da0*/  IMAD R2, R0, -0x40, R5 ;  /* 0xffffffc000027824 */ /* 0x000fe200078e0205 */
[----:B------:R-:W-:Y:S02]  /*2db0*/  LOP3.LUT R0, R8, 0x3, RZ, 0xc0, !PT ;  /* 0x0000000308007812 */ /* 0x000fe400078ec0ff */
[----:B------:R-:W-:Y:S02]  /*2dc0*/  LOP3.LUT R6, R11, 0x6, R6, 0xf8, !PT ;  /* 0x000000060b067812 */ /* 0x000fe400078ef806 */
[----:B------:R-:W-:Y:S01]  /*2dd0*/  IADD3 R2, -R13, UR7, R2 ;  /* 0x000000070d027c10 */ /* 0x000fe2000fffe102 */
[----:B------:R-:W-:Y:S01]  /*2de0*/  IMAD R0, R0, -0x2, R4 ;  /* 0xfffffffe00007824 */ /* 0x000fe200078e0204 */
[----:B------:R-:W-:Y:S01]  /*2df0*/  SHF.R.S32.HI R7, RZ, 0x1f, R6 ;  /* 0x0000001fff077819 */ /* 0x000fe20000011406 */
[----:B------:R-:W-:Y:S02]  /*2e00*/  IMAD R4, R93, UR8, RZ ;  /* 0x000000085d047c24 */ /* 0x000fe4000f8e02ff */
[----:B------:R-:W-:-:S02]  /*2e10*/  IMAD.IADD R3, R0, 0x1, -R11 ;  /* 0x0000000100037824 */ /* 0x000fc400078e0a0b */
[C---:B------:R-:W-:Y:S02]  /*2e20*/  IMAD R15, R17.reuse, UR9, R4 ;  /* 0x00000009110f7c24 */ /* 0x040fe4000f8e0204 */
[----:B------:R-:W-:-:S04]  /*2e30*/  IMAD.WIDE.U32 R4, R17, UR8, R6 ;  /* 0x0000000811047c25 */ /* 0x000fc8000f8e0006 */
[----:B------:R-:W-:Y:S02]  /*2e40*/  IMAD.IADD R5, R5, 0x1, R15 ;  /* 0x0000000105057824 */ /* 0x000fe400078e020f */
[----:B------:R-:W-:Y:S01]  /*2e50*/  IMAD.MOV.U32 R0, RZ, RZ, -0x1 ;  /* 0xffffffffff007424 */ /* 0x000fe200078e00ff */
[----:B------:R-:W-:Y:S06]  /*2e60*/  @P0 BRA `(.L_x_39) ;  /* 0x0000004800180947 */ /* 0x000fec0003800000 */
[----:B------:R-:W0:Y:S01]  /*2e70*/  LDC.64 R8, c[0x0][0x5c8] ;  /* 0x00017200ff087b82 */ /* 0x000e220000000a00 */
[----:B-1---5:R-:W-:Y:S01]  /*2e80*/  FSETP.NEU.AND P1, PT, R19, RZ, PT ;  /* 0x000000ff1300720b */ /* 0x022fe20003f2d000 */
[----:B------:R-:W-:Y:S01]  /*2e90*/  BSSY B0, `(.L_x_39) ;  /* 0x0000483000007945 */ /* 0x000fe20003800000 */
[----:B------:R-:W-:-:S04]  /*2ea0*/  ISETP.GT.AND P6, PT, R3, RZ, PT ;  /* 0x000000ff0300720c */ /* 0x000fc80003fc4270 */
[----:B------:R-:W-:Y:S01]  /*2eb0*/  ISETP.GT.AND P0, PT, R2, RZ, P6 ;  /* 0x000000ff0200720c */ /* 0x000fe20003704270 */
[-C--:B0-----:R-:W-:Y:S02]  /*2ec0*/  IMAD R10, R23, R8.reuse, RZ ;  /* 0x00000008170a7224 */ /* 0x081fe400078e02ff */
[----:B------:R-:W-:-:S04]  /*2ed0*/  IMAD.WIDE.U32 R96, R107, R8, R4 ;  /* 0x000000086b607225 */ /* 0x000fc800078e0004 */
[----:B------:R-:W-:-:S04]  /*2ee0*/  IMAD R5, R107, R9, R10 ;  /* 0x000000096b057224 */ /* 0x000fc800078e020a */
[----:B------:R-:W-:Y:S01]  /*2ef0*/  IMAD.IADD R11, R97, 0x1, R5 ;  /* 0x00000001610b7824 */ /* 0x000fe200078e0205 */
[----:B------:R-:W-:Y:S06]  /*2f00*/  @!P1 BRA `(.L_x_40) ;  /* 0x0000003000909947 */ /* 0x000fec0003800000 */
[----:B------:R-:W0:Y:S01]  /*2f10*/  LDC.64 R90, c[0x0][0x5b8] ;  /* 0x00016e00ff5a7b82 */ /* 0x000e220000000a00 */
[----:B------:R-:W-:-:S07]  /*2f20*/  ULDC.64 UR4, c[0x0][0x5c0] ;  /* 0x0001700000047ab9 */ /* 0x000fce0000000a00 */
[----:B------:R-:W1:Y:S08]  /*2f30*/  LDC.64 R20, c[0x0][0x5b0] ;  /* 0x00016c00ff147b82 */ /* 0x000e700000000a00 */
[----:B------:R-:W2:Y:S01]  /*2f40*/  LDC.64 R88, c[0x0][0x5a8] ;  /* 0x00016a00ff587b82 */ /* 0x000ea20000000a00 */
[-C--:B0-----:R-:W-:Y:S02]  /*2f50*/  IMAD R4, R93, R90.reuse, RZ ;  /* 0x0000005a5d047224 */ /* 0x081fe400078e02ff */
[----:B------:R-:W-:-:S04]  /*2f60*/  IMAD.WIDE.U32 R94, R17, R90, R6 ;  /* 0x0000005a115e7225 */ /* 0x000fc800078e0006 */
[----:B------:R-:W-:Y:S02]  /*2f70*/  IMAD R105, R17, R91, R4 ;  /* 0x0000005b11697224 */ /* 0x000fe400078e0204 */
[-C--:B-1----:R-:W-:Y:S02]  /*2f80*/  IMAD R4, R23, R20.reuse, RZ ;  /* 0x0000001417047224 */ /* 0x082fe400078e02ff */
[----:B------:R-:W-:Y:S02]  /*2f90*/  IMAD.IADD R93, R95, 0x1, R105 ;  /* 0x000000015f5d7824 */ /* 0x000fe400078e0269 */
[----:B------:R-:W-:Y:S02]  /*2fa0*/  IMAD.MOV.U32 R92, RZ, RZ, R94 ;  /* 0x000000ffff5c7224 */ /* 0x000fe400078e005e */
[C---:B------:R-:W-:Y:S02]  /*2fb0*/  IMAD R99, R107.reuse, R21, R4 ;  /* 0x000000156b637224 */ /* 0x040fe400078e0204 */
[----:B------:R-:W-:-:S04]  /*2fc0*/  IMAD.WIDE.U32 R4, R107, R20, R92 ;  /* 0x000000146b047225 */ /* 0x000fc800078e005c */
[----:B------:R-:W-:Y:S01]  /*2fd0*/  IMAD.IADD R5, R5, 0x1, R99 ;  /* 0x0000000105057824 */ /* 0x000fe200078e0263 */
[----:B--2---:R-:W-:-:S04]  /*2fe0*/  LEA R12, P1, R4, R88, 0x2 ;  /* 0x00000058040c7211 */ /* 0x004fc800078210ff */
[----:B------:R-:W-:-:S05]  /*2ff0*/  LEA.HI.X R13, R4, R89, R5, 0x2, P1 ;  /* 0x00000059040d7211 */ /* 0x000fca00008f1405 */
[----:B------:R-:W2:Y:S01]  /*3000*/  @P0 LDG.E.LTC128B R91, desc[UR36][R12.64] ;  /* 0x000000240c5b0981 */ /* 0x000ea2000c1e1920 */
[C---:B------:R-:W-:Y:S01]  /*3010*/  LEA R10, P1, R96.reuse, UR4, 0x2 ;  /* 0x00000004600a7c11 */ /* 0x040fe2000f8210ff */
[----:B------:R-:W-:Y:S01]  /*3020*/  IMAD.WIDE.U32 R4, R107, R20, R6 ;  /* 0x000000146b047225 */ /* 0x000fe200078e0006 */
[----:B------:R-:W-:Y:S01]  /*3030*/  ISETP.GT.AND P4, PT, R3, 0x1, PT ;  /* 0x000000010300780c */ /* 0x000fe20003f84270 */
[----:B------:R-:W-:Y:S01]  /*3040*/  BSSY B1, `(.L_x_41) ;  /* 0x0000013000017945 */ /* 0x000fe20003800000 */
[----:B------:R-:W-:Y:S01]  /*3050*/  LEA.HI.X R11, R96, UR5, R11, 0x2, P1 ;  /* 0x00000005600b7c11 */ /* 0x000fe200088f140b */
[----:B------:R-:W-:Y:S01]  /*3060*/  IMAD.IADD R5, R99, 0x1, R5 ;  /* 0x0000000163057824 */ /* 0x000fe200078e0205 */
[----:B------:R-:W-:Y:S01]  /*3070*/  ISETP.GT.AND P1, PT, R2, RZ, P4 ;  /* 0x000000ff0200720c */ /* 0x000fe20002724270 */
[----:B------:R-:W-:Y:S01]  /*3080*/  IMAD.SHL.U32 R96, R20, 0x8, RZ ;  /* 0x0000000814607824 */ /* 0x000fe200078e00ff */
[----:B------:R-:W-:Y:S02]  /*3090*/  P2R R98, PR, RZ, 0x10 ;  /* 0x00000010ff627803 */ /* 0x000fe40000000000 */
[----:B--2---:R-:W-:-:S05]  /*30a0*/  LOP3.LUT R14, R91, 0xffffe000, RZ, 0xc0, !PT ;  /* 0xffffe0005b0e7812 */ /* 0x004fca00078ec0ff */
[----:B------:R-:W-:Y:S01]  /*30b0*/  FMUL R97, R14, R19 ;  /* 0x000000130e617220 */ /* 0x000fe20000400000 */
[----:B------:R-:W-:-:S04]  /*30c0*/  IMAD.WIDE.U32 R14, R17, R90, R4 ;  /* 0x0000005a110e7225 */ /* 0x000fc800078e0004 */
[----:B------:R-:W-:Y:S01]  /*30d0*/  FFMA R13, R56, R18, R97 ;  /* 0x00000012380d7223 */ /* 0x000fe20000000061 */
[----:B------:R-:W-:Y:S01]  /*30e0*/  IMAD.IADD R5, R105, 0x1, R15 ;  /* 0x0000000169057824 */ /* 0x000fe200078e020f */
[----:B------:R-:W-:Y:S02]  /*30f0*/  SHF.L.U64.HI R97, R20, 0x3, R21 ;  /* 0x0000000314617819 */ /* 0x000fe40000010215 */
[C---:B------:R-:W-:Y:S02]  /*3100*/  LEA R4, P2, R14.reuse, R88, 0x2 ;  /* 0x000000580e047211 */ /* 0x040fe400078410ff */
[----:B------:R-:W-:Y:S02]  /*3110*/  F2FP.TF32.F32.PACK_B R13, R13 ;  /* 0x0000000dff0d723e */ /* 0x000fe400024050ff */
[----:B------:R-:W-:Y:S01]  /*3120*/  LEA.HI.X R5, R14, R89, R5, 0x2, P2 ;  /* 0x000000590e057211 */ /* 0x000fe200010f1405 */
[----:B------:R-:W-:Y:S02]  /*3130*/  IMAD.WIDE.U32 R14, R107, R20, R96 ;  /* 0x000000146b0e7225 */ /* 0x000fe400078e0060 */
[----:B------:R0:W-:Y:S01]  /*3140*/  @P0 STG.E desc[UR36][R10.64], R13 ;  /* 0x0000000d0a000986 */ /* 0x0001e2000c101924 */
[----:B------:R-:W-:Y:S05]  /*3150*/  @!P1 BRA `(.L_x_42) ;  /* 0x0000000000049947 */ /* 0x000fea0003800000 */
[----:B------:R1:W5:Y:S02]  /*3160*/  LDG.E.LTC128B R91, desc[UR36][R4.64+0x4] ;  /* 0x00000424045b7981 */ /* 0x000364000c1e1920 */
.L_x_42:
[----:B------:R-:W-:Y:S05]  /*3170*/  BSYNC B1 ;  /* 0x0000000000017941 */ /* 0x000fea0003800000 */
.L_x_41:
[----:B-----5:R-:W-:Y:S01]  /*3180*/  LOP3.LUT R12, R91, 0xffffe000, RZ, 0xc0, !PT ;  /* 0xffffe0005b0c7812 */ /* 0x020fe200078ec0ff */
[----:B------:R-:W-:Y:S01]  /*3190*/  IMAD.IADD R15, R99, 0x1, R15 ;  /* 0x00000001630f7824 */ /* 0x000fe200078e020f */
[----:B0-----:R-:W-:Y:S02]  /*31a0*/  IADD3 R13, P2, R94, R14, RZ ;  /* 0x0000000e5e0d7210 */ /* 0x001fe40007f5e0ff */
[----:B------:R-:W-:Y:S01]  /*31b0*/  ISETP.GT.AND P0, PT, R2, 0x8, P6 ;  /* 0x000000080200780c */ /* 0x000fe20003704270 */
[----:B------:R-:W-:Y:S02]  /*31c0*/  FMUL R12, R12, R19 ;  /* 0x000000130c0c7220 */ /* 0x000fe40000400000 */
[----:B------:R-:W-:Y:S02]  /*31d0*/  IMAD.X R56, R15, 0x1, R93, P2 ;  /* 0x000000010f387824 */ /* 0x000fe400010e065d */
[----:B------:R-:W-:Y:S01]  /*31e0*/  FFMA R99, R57, R18, R12 ;  /* 0x0000001239637223 */ /* 0x000fe2000000000c */
[----:B------:R-:W-:-:S04]  /*31f0*/  LEA R12, P2, R13, R88, 0x2 ;  /* 0x000000580d0c7211 */ /* 0x000fc800078410ff */
[----:B------:R-:W-:Y:S02]  /*3200*/  F2FP.TF32.F32.PACK_B R99, R99 ;  /* 0x00000063ff63723e */ /* 0x000fe400024050ff */
[----:B------:R-:W-:-:S03]  /*3210*/  LEA.HI.X R13, R13, R89, R56, 0x2, P2 ;  /* 0x000000590d0d7211 */ /* 0x000fc600010f1438 */
[----:B------:R0:W-:Y:S04]  /*3220*/  @P1 STG.E desc[UR36][R10.64+0x4], R99 ;  /* 0x000004630a001986 */ /* 0x0001e8000c101924 */
[----:B------:R2:W3:Y:S01]  /*3230*/  @P0 LDG.E.LTC128B R91, desc[UR36][R12.64] ;  /* 0x000000240c5b0981 */ /* 0x0004e2000c1e1920 */
[----:B------:R-:W-:Y:S01]  /*3240*/  IADD3 R56, P1, R6, R14, RZ ;  /* 0x0000000e06387210 */ /* 0x000fe20007f3e0ff */
[C---:B------:R-:W-:Y:S01]  /*3250*/  IMAD.SHL.U32 R101, R8.reuse, 0x20, RZ ;  /* 0x0000002008657824 */ /* 0x040fe200078e00ff */
[----:B------:R-:W-:Y:S01]  /*3260*/  SHF.L.U64.HI R103, R8, 0x5, R9 ;  /* 0x0000000508677819 */ /* 0x000fe20000010209 */
[----:B------:R-:W-:Y:S02]  /*3270*/  BSSY B1, `(.L_x_43) ;  /* 0x0000010000017945 */ /* 0x000fe40003800000 */
[----:B------:R-:W-:Y:S01]  /*3280*/  IMAD.X R57, R7, 0x1, R15, P1 ;  /* 0x0000000107397824 */ /* 0x000fe200008e060f */
[----:B------:R-:W-:Y:S01]  /*3290*/  ISETP.GT.AND P1, PT, R2, 0x8, P4 ;  /* 0x000000080200780c */ /* 0x000fe20002724270 */
[----:B------:R-:W-:-:S04]  /*32a0*/  IMAD.WIDE.U32 R56, R17, R90, R56 ;  /* 0x0000005a11387225 */ /* 0x000fc800078e0038 */
[----:B------:R-:W-:Y:S01]  /*32b0*/  IMAD.IADD R57, R105, 0x1, R57 ;  /* 0x0000000169397824 */ /* 0x000fe200078e0239 */
[----:B--2---:R-:W-:-:S04]  /*32c0*/  LEA R12, P3, R56, R88, 0x2 ;  /* 0x00000058380c7211 */ /* 0x004fc800078610ff */
[----:B------:R-:W-:Y:S02]  /*32d0*/  LEA.HI.X R13, R56, R89, R57, 0x2, P3 ;  /* 0x00000059380d7211 */ /* 0x000fe400018f1439 */
[----:B---3--:R-:W-:-:S05]  /*32e0*/  LOP3.LUT R14, R91, 0xffffe000, RZ, 0xc0, !PT ;  /* 0xffffe0005b0e7812 */ /* 0x008fca00078ec0ff */
[----:B------:R-:W-:Y:S01]  /*32f0*/  FMUL R15, R14, R19 ;  /* 0x000000130e0f7220 */ /* 0x000fe20000400000 */
[----:B------:R-:W-:-:S03]  /*3300*/  IADD3 R14, P2, R101, R10, RZ ;  /* 0x0000000a650e7210 */ /* 0x000fc60007f5e0ff */
[----:B------:R-:W-:Y:S02]  /*3310*/  FFMA R109, R58, R18, R15 ;  /* 0x000000123a6d7223 */ /* 0x000fe4000000000f */
[----:B------:R-:W-:-:S03]  /*3320*/  IMAD.X R15, R103, 0x1, R11, P2 ;  /* 0x00000001670f7824 */ /* 0x000fc600010e060b */
[----:B------:R-:W-:-:S05]  /*3330*/  F2FP.TF32.F32.PACK_B R109, R109 ;  /* 0x0000006dff6d723e */ /* 0x000fca00024050ff */
[----:B------:R0:W-:Y:S01]  /*3340*/  @P0 STG.E desc[UR36][R14.64], R109 ;  /* 0x0000006d0e000986 */ /* 0x0001e2000c101924 */
[----:B------:R-:W-:Y:S05]  /*3350*/  @!P1 BRA `(.L_x_44) ;  /* 0x0000000000049947 */ /* 0x000fea0003800000 */
[----:B------:R2:W5:Y:S02]  /*3360*/  LDG.E.LTC128B R91, desc[UR36][R12.64+0x4] ;  /* 0x000004240c5b7981 */ /* 0x000564000c1e1920 */
.L_x_44:
[----:B------:R-:W-:Y:S05]  /*3370*/  BSYNC B1 ;  /* 0x0000000000017941 */ /* 0x000fea0003800000 */
.L_x_43:
[----:B-----5:R-:W-:Y:S01]  /*3380*/  LOP3.LUT R56, R91, 0xffffe000, RZ, 0xc0, !PT ;  /* 0xffffe0005b387812 */ /* 0x020fe200078ec0ff */
[----:B------:R-:W-:Y:S01]  /*3390*/  BSSY B1, `(.L_x_45) ;  /* 0x000000c000017945 */ /* 0x000fe20003800000 */
[----:B------:R-:W-:-:S03]  /*33a0*/  ISETP.GT.AND P4, PT, R3, 0x8, PT ;  /* 0x000000080300780c */ /* 0x000fc60003f84270 */
[----:B------:R-:W-:Y:S01]  /*33b0*/  FMUL R56, R56, R19 ;  /* 0x0000001338387220 */ /* 0x000fe20000400000 */
[----:B------:R-:W-:Y:S02]  /*33c0*/  ISETP.GT.AND P0, PT, R2, RZ, P4 ;  /* 0x000000ff0200720c */ /* 0x000fe40002704270 */
[----:B0-----:R-:W-:Y:S01]  /*33d0*/  P2R R99, PR, RZ, 0x10 ;  /* 0x00000010ff637803 */ /* 0x001fe20000000000 */
[----:B------:R-:W-:Y:S01]  /*33e0*/  FFMA R57, R59, R18, R56 ;  /* 0x000000123b397223 */ /* 0x000fe20000000038 */
[----:B------:R-:W-:Y:S02]  /*33f0*/  IMAD.SHL.U32 R59, R8, 0x200, RZ ;  /* 0x00000200083b7824 */ /* 0x000fe400078e00ff */
[----:B------:R-:W-:Y:S02]  /*3400*/  IMAD.MOV.U32 R56, RZ, RZ, R91 ;  /* 0x000000ffff387224 */ /* 0x000fe400078e005b */
[----:B------:R-:W-:-:S05]  /*3410*/  F2FP.TF32.F32.PACK_B R57, R57 ;  /* 0x00000039ff39723e */ /* 0x000fca00024050ff */
[----:B------:R0:W-:Y:S01]  /*3420*/  @P1 STG.E desc[UR36][R14.64+0x4], R57 ;  /* 0x000004390e001986 */ /* 0x0001e2000c101924 */
[----:B------:R-:W-:Y:S05]  /*3430*/  @!P0 BRA `(.L_x_46) ;  /* 0x0000000000048947 */ /* 0x000fea0003800000 */
[----:B------:R3:W5:Y:S02]  /*3440*/  LDG.E.LTC128B R56, desc[UR36][R4.64+0x20] ;  /* 0x0000202404387981 */ /* 0x000764000c1e1920 */
.L_x_46:
[----:B------:R-:W-:Y:S05]  /*3450*/  BSYNC B1 ;  /* 0x0000000000017941 */ /* 0x000fea0003800000 */
.L_x_45:
[----:B-----5:R-:W-:Y:S01]  /*3460*/  LOP3.LUT R58, R56, 0xffffe000, RZ, 0xc0, !PT ;  /* 0xffffe000383a7812 */ /* 0x020fe200078ec0ff */
[----:B------:R-:W-:Y:S01]  /*3470*/  BSSY B1, `(.L_x_47) ;  /* 0x000000d000017945 */ /* 0x000fe20003800000 */
[----:B------:R-:W-:Y:S02]  /*3480*/  SHF.L.U64.HI R91, R8, 0x9, R9 ;  /* 0x00000009085b7819 */ /* 0x000fe40000010209 */
[----:B------:R-:W-:Y:S01]  /*3490*/  IADD3 R8, P1, P2, R59, R10, R101 ;  /* 0x0000000a3b087210 */ /* 0x000fe20007a3e065 */
[----:B0-----:R-:W-:Y:S01]  /*34a0*/  FMUL R57, R58, R19 ;  /* 0x000000133a397220 */ /* 0x001fe20000400000 */
[----:B------:R-:W-:Y:S02]  /*34b0*/  ISETP.GT.AND P3, PT, R3, 0x9, PT ;  /* 0x000000090300780c */ /* 0x000fe40003f64270 */
[----:B------:R-:W-:Y:S01]  /*34c0*/  IADD3.X R9, R91, R11, R103, P1, P2 ;  /* 0x0000000b5b097210 */ /* 0x000fe20000fe4467 */
[----:B------:R-:W-:Y:S01]  /*34d0*/  FFMA R57, R60, R18, R57 ;  /* 0x000000123c397223 */ /* 0x000fe20000000039 */
[----:B------:R-:W-:-:S02]  /*34e0*/  ISETP.GT.AND P1, PT, R2, RZ, P3 ;  /* 0x000000ff0200720c */ /* 0x000fc40001f24270 */
[----:B------:R-:W-:Y:S02]  /*34f0*/  P2R R100, PR, RZ, 0x8 ;  /* 0x00000008ff647803 */ /* 0x000fe40000000000 */
[----:B------:R-:W-:-:S05]  /*3500*/  F2FP.TF32.F32.PACK_B R57, R57 ;  /* 0x00000039ff39723e */ /* 0x000fca00024050ff */
[----:B------:R0:W-:Y:S04]  /*3510*/  @P0 STG.E desc[UR36][R10.64+0x20], R57 ;  /* 0x000020390a000986 */ /* 0x0001e8000c101924 */
[----:B------:R-:W-:Y:S05]  /*3520*/  @!P1 BRA `(.L_x_48) ;  /* 0x0000000000049947 */ /* 0x000fea0003800000 */
[----:B------:R4:W5:Y:S02]  /*3530*/  LDG.E.LTC128B R56, desc[UR36][R4.64+0x24] ;  /* 0x0000242404387981 */ /* 0x000964000c1e1920 */
.L_x_48:
[----:B------:R-:W-:Y:S05]  /*3540*/  BSYNC B1 ;  /* 0x0000000000017941 */ /* 0x000fea0003800000 */
.L_x_47:
[----:B-----5:R-:W-:Y:S01]  /*3550*/  LOP3.LUT R58, R56, 0xffffe000, RZ, 0xc0, !PT ;  /* 0xffffe000383a7812 */ /* 0x020fe200078ec0ff */
[----:B------:R-:W-:Y:S01]  /*3560*/  BSSY B1, `(.L_x_49) ;  /* 0x0000008000017945 */ /* 0x000fe20003800000 */
[----:B------:R-:W-:-:S03]  /*3570*/  ISETP.GT.AND P0, PT, R2, 0x8, P4 ;  /* 0x000000080200780c */ /* 0x000fc60002704270 */
[----:B------:R-:W-:-:S04]  /*3580*/  FMUL R58, R58, R19 ;  /* 0x000000133a3a7220 */ /* 0x000fc80000400000 */
[----:B------:R-:W-:-:S05]  /*3590*/  FFMA R61, R61, R18, R58 ;  /* 0x000000123d3d7223 */ /* 0x000fca000000003a */
[----:B------:R-:W-:-:S05]  /*35a0*/  F2FP.TF32.F32.PACK_B R61, R61 ;  /* 0x0000003dff3d723e */ /* 0x000fca00024050ff */
[----:B------:R0:W-:Y:S01]  /*35b0*/  @P1 STG.E desc[UR36][R10.64+0x24], R61 ;  /* 0x0000243d0a001986 */ /* 0x0001e2000c101924 */
[----:B------:R-:W-:Y:S05]  /*35c0*/  @!P0 BRA `(.L_x_50) ;  /* 0x0000000000048947 */ /* 0x000fea0003800000 */
[----:B------:R0:W5:Y:S02]  /*35d0*/  LDG.E.LTC128B R56, desc[UR36][R12.64+0x20] ;  /* 0x000020240c387981 */ /* 0x000164000c1e1920 */
.L_x_50:
[----:B------:R-:W-:Y:S05]  /*35e0*/  BSYNC B1 ;  /* 0x0000000000017941 */ /* 0x000fea0003800000 */
.L_x_49:
[----:B-----5:R-:W-:Y:S01]  /*35f0*/  LOP3.LUT R58, R56, 0xffffe000, RZ, 0xc0, !PT ;  /* 0xffffe000383a7812 */ /* 0x020fe200078ec0ff */
[----:B------:R-:W-:Y:S01]  /*3600*/  BSSY B1, `(.L_x_51) ;  /* 0x0000008000017945 */ /* 0x000fe20003800000 */
[----:B------:R-:W-:-:S03]  /*3610*/  ISETP.GT.AND P1, PT, R2, 0x8, P3 ;  /* 0x000000080200780c */ /* 0x000fc60001f24270 */
[----:B0-----:R-:W-:-:S04]  /*3620*/  FMUL R57, R58, R19 ;  /* 0x000000133a397220 */ /* 0x001fc80000400000 */
[----:B------:R-:W-:-:S05]  /*3630*/  FFMA R57, R62, R18, R57 ;  /* 0x000000123e397223 */ /* 0x000fca0000000039 */
[----:B------:R-:W-:-:S05]  /*3640*/  F2FP.TF32.F32.PACK_B R57, R57 ;  /* 0x00000039ff39723e */ /* 0x000fca00024050ff */
[----:B------:R0:W-:Y:S01]  /*3650*/  @P0 STG.E desc[UR36][R14.64+0x20], R57 ;  /* 0x000020390e000986 */ /* 0x0001e2000c101924 */
[----:B------:R-:W-:Y:S05]  /*3660*/  @!P1 BRA `(.L_x_52) ;  /* 0x0000000000049947 */ /* 0x000fea0003800000 */
[----:B------:R0:W5:Y:S02]  /*3670*/  LDG.E.LTC128B R56, desc[UR36][R12.64+0x24] ;  /* 0x000024240c387981 */ /* 0x000164000c1e1920 */
.L_x_52:
[----:B------:R-:W-:Y:S05]  /*3680*/  BSYNC B1 ;  /* 0x0000000000017941 */ /* 0x000fea0003800000 */
.L_x_51:
[----:B-----5:R-:W-:Y:S01]  /*3690*/  LOP3.LUT R22, R56, 0xffffe000, RZ, 0xc0, !PT ;  /* 0xffffe00038167812 */ /* 0x020fe200078ec0ff */
[----:B------:R-:W-:Y:S01]  /*36a0*/  BSSY B1, `(.L_x_53) ;  /* 0x000000d000017945 */ /* 0x000fe20003800000 */
[----:B------:R-:W-:Y:S01]  /*36b0*/  IADD3 R107, P0, R107, 0x80, RZ ;  /* 0x000000806b6b7810 */ /* 0x000fe20007f1e0ff */
[----:B------:R-:W-:Y:S01]  /*36c0*/  IMAD.MOV.U32 R58, RZ, RZ, R56 ;  /* 0x000000ffff3a7224 */ /* 0x000fe200078e0038 */
[----:B------:R-:W-:Y:S01]  /*36d0*/  ISETP.GT.AND P2, PT, R3, 0x10, PT ;  /* 0x000000100300780c */ /* 0x000fe20003f44270 */
[----:B------:R-:W-:Y:S02]  /*36e0*/  FMUL R22, R22, R19 ;  /* 0x0000001316167220 */ /* 0x000fe40000400000 */
[----:B------:R-:W-:Y:S01]  /*36f0*/  IMAD.X R23, RZ, RZ, R23, P0 ;  /* 0x000000ffff177224 */ /* 0x000fe200000e0617 */
[----:B------:R-:W-:Y:S01]  /*3700*/  ISETP.GT.AND P0, PT, R2, RZ, P2 ;  /* 0x000000ff0200720c */ /* 0x000fe20001704270 */
[----:B------:R-:W-:Y:S01]  /*3710*/  FFMA R63, R63, R18, R22 ;  /* 0x000000123f3f7223 */ /* 0x000fe20000000016 */
[----:B------:R-:W-:-:S04]  /*3720*/  P2R R101, PR, RZ, 0x4 ;  /* 0x00000004ff657803 */ /* 0x000fc80000000000 */
[----:B------:R-:W-:-:S05]  /*3730*/  F2FP.TF32.F32.PACK_B R63, R63 ;  /* 0x0000003fff3f723e */ /* 0x000fca00024050ff */
[----:B------:R0:W-:Y:S02]  /*3740*/  @P1 STG.E desc[UR36][R14.64+0x24], R63 ;  /* 0x0000243f0e001986 */ /* 0x0001e4000c101924 */
[----:B------:R-:W-:Y:S05]  /*3750*/  @!P0 BRA `(.L_x_54) ;  /* 0x0000000000048947 */ /* 0x000fea0003800000 */
[----:B------:R0:W5:Y:S02]  /*3760*/  LDG.E.LTC128B R58, desc[UR36][R4.64+0x40] ;  /* 0x00004024043a7981 */ /* 0x000164000c1e1920 */
.L_x_54:
[----:B------:R-:W-:Y:S05]  /*3770*/  BSYNC B1 ;  /* 0x0000000000017941 */ /* 0x000fea0003800000 */
.L_x_53:
[----:B-----5:R-:W-:Y:S01]  /*3780*/  LOP3.LUT R22, R58, 0xffffe000, RZ, 0xc0, !PT ;  /* 0xffffe0003a167812 */ /* 0x020fe200078ec0ff */
[-C--:B------:R-:W-:Y:S01]  /*3790*/  IMAD R56, R23, R20.reuse, RZ ;  /* 0x0000001417387224 */ /* 0x080fe200078e02ff */
[----:B------:R-:W-:Y:S01]  /*37a0*/  ISETP.GT.AND P1, PT, R3, 0x11, PT ;  /* 0x000000110300780c */ /* 0x000fe20003f24270 */
[C---:B------:R-:W-:Y:S01]  /*37b0*/  IMAD.WIDE.U32 R96, R107.reuse, R20, R96 ;  /* 0x000000146b607225 */ /* 0x040fe200078e0060 */
[----:B------:R-:W-:Y:S03]  /*37c0*/  BSSY B1, `(.L_x_55) ;  /* 0x000001f000017945 */ /* 0x000fe60003800000 */
[----:B0-----:R-:W-:Y:S01]  /*37d0*/  FMUL R57, R22, R19 ;  /* 0x0000001316397220 */ /* 0x001fe20000400000 */
[----:B------:R-:W-:-:S03]  /*37e0*/  IMAD R63, R107, R21, R56 ;  /* 0x000000156b3f7224 */ /* 0x000fc600078e0238 */
[----:B------:R-:W-:Y:S01]  /*37f0*/  FFMA R95, R64, R18, R57 ;  /* 0x00000012405f7223 */ /* 0x000fe20000000039 */
[----:B------:R-:W-:-:S04]  /*3800*/  IMAD.WIDE.U32 R22, R107, R20, R6 ;  /* 0x000000146b167225 */ /* 0x000fc800078e0006 */
[----:B------:R-:W-:Y:S01]  /*3810*/  F2FP.TF32.F32.PACK_B R95, R95 ;  /* 0x0000005fff5f723e */ /* 0x000fe200024050ff */
[----:B------:R-:W-:Y:S02]  /*3820*/  IMAD.IADD R23, R63, 0x1, R23 ;  /* 0x000000013f177824 */ /* 0x000fe400078e0217 */
[----:B------:R-:W-:Y:S02]  /*3830*/  IMAD.WIDE.U32 R56, R107, R20, R92 ;  /* 0x000000146b387225 */ /* 0x000fe400078e005c */
[----:B------:R0:W-:Y:S02]  /*3840*/  @P0 STG.E desc[UR36][R10.64+0x40], R95 ;  /* 0x0000405f0a000986 */ /* 0x0001e4000c101924 */
[----:B------:R-:W-:Y:S01]  /*3850*/  IMAD.WIDE.U32 R60, R17, R90, R22 ;  /* 0x0000005a113c7225 */ /* 0x000fe200078e0016 */
[----:B------:R-:W-:-:S03]  /*3860*/  LEA R22, P0, R56, R88, 0x2 ;  /* 0x0000005838167211 */ /* 0x000fc600078010ff */
[----:B------:R-:W-:Y:S02]  /*3870*/  IMAD.IADD R21, R57, 0x1, R63 ;  /* 0x0000000139157824 */ /* 0x000fe400078e023f */
[----:B------:R-:W-:-:S03]  /*3880*/  IMAD.IADD R63, R63, 0x1, R97 ;  /* 0x000000013f3f7824 */ /* 0x000fc600078e0261 */
[----:B------:R-:W-:Y:S01]  /*3890*/  LEA.HI.X R23, R56, R89, R21, 0x2, P0 ;  /* 0x0000005938177211 */ /* 0x000fe200000f1415 */
[----:B------:R-:W-:Y:S01]  /*38a0*/  IMAD.IADD R21, R105, 0x1, R61 ;  /* 0x0000000169157824 */ /* 0x000fe200078e023d */
[----:B------:R-:W-:-:S04]  /*38b0*/  LEA R20, P0, R60, R88, 0x2 ;  /* 0x000000583c147211 */ /* 0x000fc800078010ff */
[----:B------:R-:W-:Y:S02]  /*38c0*/  LEA.HI.X R21, R60, R89, R21, 0x2, P0 ;  /* 0x000000593c157211 */ /* 0x000fe400000f1415 */
[----:B------:R-:W-:-:S05]  /*38d0*/  IADD3 R94, P0, R94, R96, RZ ;  /* 0x000000605e5e7210 */ /* 0x000fca0007f1e0ff */
[----:B------:R-:W-:Y:S01]  /*38e0*/  IMAD.X R92, R63, 0x1, R93, P0 ;  /* 0x000000013f5c7824 */ /* 0x000fe200000e065d */
[----:B------:R-:W-:-:S05]  /*38f0*/  IADD3 R60, P0, R6, R96, RZ ;  /* 0x00000060063c7210 */ /* 0x000fca0007f1e0ff */
[----:B------:R-:W-:Y:S01]  /*3900*/  IMAD.X R61, R7, 0x1, R63, P0 ;  /* 0x00000001073d7824 */ /* 0x000fe200000e063f */
[----:B------:R-:W-:Y:S01]  /*3910*/  LEA R56, P0, R94, R88, 0x2 ;  /* 0x000000585e387211 */ /* 0x000fe200078010ff */
[----:B------:R-:W-:-:S03]  /*3920*/  IMAD.WIDE.U32 R60, R17, R90, R60 ;  /* 0x0000005a113c7225 */ /* 0x000fc600078e003c */
[-C--:B------:R-:W-:Y:S01]  /*3930*/  LEA.HI.X R57, R94, R89.reuse, R92, 0x2, P0 ;  /* 0x000000595e397211 */ /* 0x080fe200000f145c */
[----:B------:R-:W-:Y:S01]  /*3940*/  IMAD.IADD R7, R105, 0x1, R61 ;  /* 0x0000000169077824 */ /* 0x000fe200078e023d */
[C---:B------:R-:W-:Y:S02]  /*3950*/  LEA R6, P0, R60.reuse, R88, 0x2 ;  /* 0x000000583c067211 */ /* 0x040fe400078010ff */
[----:B------:R-:W-:Y:S02]  /*3960*/  P2R R88, PR, RZ, 0x2 ;  /* 0x00000002ff587803 */ /* 0x000fe40000000000 */
[----:B------:R-:W-:Y:S02]  /*3970*/  LEA.HI.X R7, R60, R89, R7, 0x2, P0 ;  /* 0x000000593c077211 */ /* 0x000fe400000f1407 */
[----:B------:R-:W-:-:S13]  /*3980*/  ISETP.GT.AND P0, PT, R2, RZ, P1 ;  /* 0x000000ff0200720c */ /* 0x000fda0000f04270 */
[----:B0-----:R-:W-:Y:S05]  /*3990*/  @!P0 BRA `(.L_x_56) ;  /* 0x0000000000048947 */ /* 0x001fea0003800000 */
[----:B------:R0:W5:Y:S02]  /*39a0*/  LDG.E.LTC128B R58, desc[UR36][R4.64+0x44] ;  /* 0x00004424043a7981 */ /* 0x000164000c1e1920 */
.L_x_56:
[----:B------:R-:W-:Y:S05]  /*39b0*/  BSYNC B1 ;  /* 0x0000000000017941 */ /* 0x000fea0003800000 */
.L_x_55:
[----:B-----5:R-:W-:Y:S01]  /*39c0*/  LOP3.LUT R60, R58, 0xffffe000, RZ, 0xc0, !PT ;  /* 0xffffe0003a3c7812 */ /* 0x020fe200078ec0ff */
[----:B------:R-:W-:Y:S04]  /*39d0*/  BSSY B1, `(.L_x_57) ;  /* 0x0000008000017945 */ /* 0x000fe80003800000 */
[----:B------:R-:W-:-:S04]  /*39e0*/  FMUL R60, R60, R19 ;  /* 0x000000133c3c7220 */ /* 0x000fc80000400000 */
[----:B------:R-:W-:-:S05]  /*39f0*/  FFMA R65, R65, R18, R60 ;  /* 0x0000001241417223 */ /* 0x000fca000000003c */
[----:B------:R-:W-:-:S05]  /*3a00*/  F2FP.TF32.F32.PACK_B R65, R65 ;  /* 0x00000041ff41723e */ /* 0x000fca00024050ff */
[----:B------:R0:W-:Y:S01]  /*3a10*/  @P0 STG.E desc[UR36][R10.64+0x44], R65 ;  /* 0x000044410a000986 */ /* 0x0001e2000c101924 */
[----:B------:R-:W-:-:S13]  /*3a20*/  ISETP.GT.AND P0, PT, R2, 0x8, P2 ;  /* 0x000000080200780c */ /* 0x000fda0001704270 */
[----:B0-----:R-:W-:Y:S05]  /*3a30*/  @!P0 BRA `(.L_x_58) ;  /* 0x0000000000048947 */ /* 0x001fea0003800000 */
[----:B------:R0:W5:Y:S02]  /*3a40*/  LDG.E.LTC128B R58, desc[UR36][R12.64+0x40] ;  /* 0x000040240c3a7981 */ /* 0x000164000c1e1920 */
.L_x_58:
[----:B------:R-:W-:Y:S05]  /*3a50*/  BSYNC B1 ;  /* 0x0000000000017941 */ /* 0x000fea0003800000 */
.L_x_57:
        /* <DEDUP_REMOVED lines=9> */
.L_x_60:
[----:B------:R-:W-:Y:S05]  /*3af0*/  BSYNC B1 ;  /* 0x0000000000017941 */ /* 0x000fea0003800000 */
.L_x_59:
[----:B-----5:R-:W-:Y:S01]  /*3b00*/  LOP3.LUT R60, R58, 0xffffe000, RZ, 0xc0, !PT ;  /* 0xffffe0003a3c7812 */ /* 0x020fe200078ec0ff */
[----:B------:R-:W-:Y:S01]  /*3b10*/  BSSY B1, `(.L_x_61) ;  /* 0x000000a000017945 */ /* 0x000fe20003800000 */
[----:B------:R-:W-:-:S03]  /*3b20*/  ISETP.GT.AND P2, PT, R3, 0x18, PT ;  /* 0x000000180300780c */ /* 0x000fc60003f44270 */
[----:B------:R-:W-:Y:S01]  /*3b30*/  FMUL R60, R60, R19 ;  /* 0x000000133c3c7220 */ /* 0x000fe20000400000 */
[----:B------:R-:W-:-:S03]  /*3b40*/  P2R R64, PR, RZ, 0x4 ;  /* 0x00000004ff407803 */ /* 0x000fc60000000000 */
[----:B------:R-:W-:-:S05]  /*3b50*/  FFMA R67, R67, R18, R60 ;  /* 0x0000001243437223 */ /* 0x000fca000000003c */
[----:B------:R-:W-:-:S05]  /*3b60*/  F2FP.TF32.F32.PACK_B R67, R67 ;  /* 0x00000043ff43723e */ /* 0x000fca00024050ff */
[----:B------:R0:W-:Y:S01]  /*3b70*/  @P0 STG.E desc[UR36][R14.64+0x44], R67 ;  /* 0x000044430e000986 */ /* 0x0001e2000c101924 */
[----:B------:R-:W-:-:S13]  /*3b80*/  ISETP.GT.AND P0, PT, R2, RZ, P2 ;  /* 0x000000ff0200720c */ /* 0x000fda0001704270 */
[----:B0-----:R-:W-:Y:S05]  /*3b90*/  @!P0 BRA `(.L_x_62) ;  /* 0x0000000000048947 */ /* 0x001fea0003800000 */
[----:B------:R0:W5:Y:S02]  /*3ba0*/  LDG.E.LTC128B R58, desc[UR36][R4.64+0x60] ;  /* 0x00006024043a7981 */ /* 0x000164000c1e1920 */
.L_x_62:
[----:B------:R-:W-:Y:S05]  /*3bb0*/  BSYNC B1 ;  /* 0x0000000000017941 */ /* 0x000fea0003800000 */
.L_x_61:
        /* <DEDUP_REMOVED lines=11> */
.L_x_64:
[----:B------:R-:W-:Y:S05]  /*3c70*/  BSYNC B1 ;  /* 0x0000000000017941 */ /* 0x000fea0003800000 */
.L_x_63:
        /* <DEDUP_REMOVED lines=9> */
.L_x_66:
[----:B------:R-:W-:Y:S05]  /*3d10*/  BSYNC B1 ;  /* 0x0000000000017941 */ /* 0x000fea0003800000 */
.L_x_65:
        /* <DEDUP_REMOVED lines=9> */
.L_x_68:
[----:B------:R-:W-:Y:S05]  /*3db0*/  BSYNC B1 ;  /* 0x0000000000017941 */ /* 0x000fea0003800000 */
.L_x_67:
        /* <DEDUP_REMOVED lines=11> */
.L_x_70:
[----:B------:R-:W-:Y:S05]  /*3e70*/  BSYNC B1 ;  /* 0x0000000000017941 */ /* 0x000fea0003800000 */
.L_x_69:
        /* <DEDUP_REMOVED lines=11> */
.L_x_72:
[----:B------:R-:W-:Y:S05]  /*3f30*/  BSYNC B1 ;  /* 0x0000000000017941 */ /* 0x000fea0003800000 */
.L_x_71:
        /* <DEDUP_REMOVED lines=9> */
.L_x_74:
[----:B------:R-:W-:Y:S05]  /*3fd0*/  BSYNC B1 ;  /* 0x0000000000017941 */ /* 0x000fea0003800000 */
.L_x_73:
        /* <DEDUP_REMOVED lines=9> */
.L_x_76:
[----:B------:R-:W-:Y:S05]  /*4070*/  BSYNC B1 ;  /* 0x0000000000017941 */ /* 0x000fea0003800000 */
.L_x_75:
        /* <DEDUP_REMOVED lines=11> */
.L_x_78:
[----:B------:R-:W-:Y:S05]  /*4130*/  BSYNC B1 ;  /* 0x0000000000017941 */ /* 0x000fea0003800000 */
.L_x_77:
[----:B-----5:R-:W-:Y:S01]  /*4140*/  LOP3.LUT R60, R58, 0xffffe000, RZ, 0xc0, !PT ;  /* 0xffffe0003a3c7812 */ /* 0x020fe200078ec0ff */
[----:B------:R-:W-:Y:S01]  /*4150*/  BSSY B1, `(.L_x_79) ;  /* 0x0000009000017945 */ /* 0x000fe20003800000 */
[----:B------:R-:W-:-:S03]  /*4160*/  ISETP.GT.AND P5, PT, R3, 0x29, PT ;  /* 0x000000290300780c */ /* 0x000fc60003fa4270 */
[----:B------:R-:W-:-:S04]  /*4170*/  FMUL R17, R60, R19 ;  /* 0x000000133c117220 */ /* 0x000fc80000400000 */
[----:B------:R-:W-:-:S05]  /*4180*/  FFMA R17, R76, R18, R17 ;  /* 0x000000124c117223 */ /* 0x000fca0000000011 */
[----:B------:R-:W-:-:S05]  /*4190*/  F2FP.TF32.F32.PACK_B R17, R17 ;  /* 0x00000011ff11723e */ /* 0x000fca00024050ff */
[----:B------:R0:W-:Y:S01]  /*41a0*/  @P0 STG.E desc[UR36][R10.64+0xa0], R17 ;  /* 0x0000a0110a000986 */ /* 0x0001e2000c101924 */
[----:B------:R-:W-:-:S13]  /*41b0*/  ISETP.GT.AND P0, PT, R2, RZ, P5 ;  /* 0x000000ff0200720c */ /* 0x000fda0002f04270 */
[----:B0-----:R-:W-:Y:S05]  /*41c0*/  @!P0 BRA `(.L_x_80) ;  /* 0x0000000000048947 */ /* 0x001fea0003800000 */
[----:B------:R0:W5:Y:S02]  /*41d0*/  LDG.E.LTC128B R58, desc[UR36][R4.64+0xa4] ;  /* 0x0000a424043a7981 */ /* 0x000164000c1e1920 */
.L_x_80:
[----:B------:R-:W-:Y:S05]  /*41e0*/  BSYNC B1 ;  /* 0x0000000000017941 */ /* 0x000fea0003800000 */
.L_x_79:
        /* <DEDUP_REMOVED lines=9> */
.L_x_82:
[----:B------:R-:W-:Y:S05]  /*4280*/  BSYNC B1 ;  /* 0x0000000000017941 */ /* 0x000fea0003800000 */
.L_x_81:
        /* <DEDUP_REMOVED lines=9> */
.L_x_84:
[----:B------:R-:W-:Y:S05]  /*4320*/  BSYNC B1 ;  /* 0x0000000000017941 */ /* 0x000fea0003800000 */
.L_x_83:
        /* <DEDUP_REMOVED lines=10> */
.L_x_86:
[----:B------:R-:W-:Y:S05]  /*43d0*/  BSYNC B1 ;  /* 0x0000000000017941 */ /* 0x000fea0003800000 */
.L_x_85:
        /* <DEDUP_REMOVED lines=10> */
.L_x_88:
[----:B------:R-:W-:Y:S05]  /*4480*/  BSYNC B1 ;  /* 0x0000000000017941 */ /* 0x000fea0003800000 */
.L_x_87:
        /* <DEDUP_REMOVED lines=9> */
.L_x_90:
[----:B------:R-:W-:Y:S05]  /*4520*/  BSYNC B1 ;  /* 0x0000000000017941 */ /* 0x000fea0003800000 */
.L_x_89:
        /* <DEDUP_REMOVED lines=9> */
.L_x_92:
[----:B------:R-:W-:Y:S05]  /*45c0*/  BSYNC B1 ;  /* 0x0000000000017941 */ /* 0x000fea0003800000 */
.L_x_91:
[----:B-----5:R-:W-:Y:S01]  /*45d0*/  LOP3.LUT R60, R58, 0xffffe000, RZ, 0xc0, !PT ;  /* 0xffffe0003a3c7812 */ /* 0x020fe200078ec0ff */
[----:B------:R-:W-:Y:S01]  /*45e0*/  BSSY B1, `(.L_x_93) ;  /* 0x000000a000017945 */ /* 0x000fe20003800000 */
[----:B------:R-:W-:Y:S01]  /*45f0*/  ISETP.GT.AND P1, PT, R3, 0x38, PT ;  /* 0x000000380300780c */ /* 0x000fe20003f24270 */
[----:B------:R-:W-:Y:S02]  /*4600*/  IMAD.MOV.U32 R17, RZ, RZ, R58 ;  /* 0x000000ffff117224 */ /* 0x000fe400078e003a */
[----:B------:R-:W-:-:S04]  /*4610*/  FMUL R60, R60, R19 ;  /* 0x000000133c3c7220 */ /* 0x000fc80000400000 */
[----:B------:R-:W-:-:S05]  /*4620*/  FFMA R83, R83, R18, R60 ;  /* 0x0000001253537223 */ /* 0x000fca000000003c */
[----:B------:R-:W-:-:S05]  /*4630*/  F2FP.TF32.F32.PACK_B R83, R83 ;  /* 0x00000053ff53723e */ /* 0x000fca00024050ff */
[----:B------:R0:W-:Y:S01]  /*4640*/  @P0 STG.E desc[UR36][R14.64+0xc4], R83 ;  /* 0x0000c4530e000986 */ /* 0x0001e2000c101924 */
[----:B------:R-:W-:-:S13]  /*4650*/  ISETP.GT.AND P0, PT, R2, RZ, P1 ;  /* 0x000000ff0200720c */ /* 0x000fda0000f04270 */
[----:B0-----:R-:W-:Y:S05]  /*4660*/  @!P0 BRA `(.L_x_94) ;  /* 0x0000000000048947 */ /* 0x001fea0003800000 */
[----:B------:R0:W5:Y:S02]  /*4670*/  LDG.E.LTC128B R17, desc[UR36][R4.64+0xe0] ;  /* 0x0000e02404117981 */ /* 0x000164000c1e1920 */
.L_x_94:
[----:B------:R-:W-:Y:S05]  /*4680*/  BSYNC B1 ;  /* 0x0000000000017941 */ /* 0x000fea0003800000 */
.L_x_93:
[----:B-----5:R-:W-:Y:S01]  /*4690*/  LOP3.LUT R58, R17, 0xffffe000, RZ, 0xc0, !PT ;  /* 0xffffe000113a7812 */ /* 0x020fe200078ec0ff */
[----:B------:R-:W-:Y:S04]  /*46a0*/  BSSY B1, `(.L_x_95) ;  /* 0x000000f000017945 */ /* 0x000fe80003800000 */
[----:B------:R-:W-:-:S04]  /*46b0*/  FMUL R61, R58, R19 ;  /* 0x000000133a3d7220 */ /* 0x000fc80000400000 */
[----:B------:R-:W-:-:S05]  /*46c0*/  FFMA R69, R84, R18, R61 ;  /* 0x0000001254457223 */ /* 0x000fca000000003d */
[----:B------:R-:W-:-:S05]  /*46d0*/  F2FP.TF32.F32.PACK_B R69, R69 ;  /* 0x00000045ff45723e */ /* 0x000fca00024050ff */
[----:B------:R0:W-:Y:S01]  /*46e0*/  @P0 STG.E desc[UR36][R10.64+0xe0], R69 ;  /* 0x0000e0450a000986 */ /* 0x0001e2000c101924 */
[----:B------:R-:W-:-:S05]  /*46f0*/  IADD3 R60, P0, R59, R14, RZ ;  /* 0x0000000e3b3c7210 */ /* 0x000fca0007f1e0ff */
[----:B------:R-:W-:Y:S01]  /*4700*/  IMAD.X R61, R91, 0x1, R15, P0 ;  /* 0x000000015b3d7824 */ /* 0x000fe200000e060f */
[----:B------:R-:W-:-:S05]  /*4710*/  IADD3 R62, P0, R59, R14, RZ ;  /* 0x0000000e3b3e7210 */ /* 0x000fca0007f1e0ff */
[----:B------:R-:W-:Y:S01]  /*4720*/  IMAD.X R63, R91, 0x1, R15, P0 ;  /* 0x000000015b3f7824 */ /* 0x000fe200000e060f */
[----:B------:R-:W-:-:S05]  /*4730*/  IADD3 R58, P0, R59, R10, RZ ;  /* 0x0000000a3b3a7210 */ /* 0x000fca0007f1e0ff */
[----:B------:R-:W-:Y:S01]  /*4740*/  IMAD.X R59, R91, 0x1, R11, P0 ;  /* 0x000000015b3b7824 */ /* 0x000fe200000e060b */
[----:B------:R-:W-:-:S04]  /*4750*/  ISETP.GT.AND P0, PT, R3, 0x39, PT ;  /* 0x000000390300780c */ /* 0x000fc80003f04270 */
[----:B------:R-:W-:-:S13]  /*4760*/  ISETP.GT.AND P4, PT, R2, RZ, P0 ;  /* 0x000000ff0200720c */ /* 0x000fda0000784270 */
[----:B0-----:R-:W-:Y:S05]  /*4770*/  @!P4 BRA `(.L_x_96) ;  /* 0x000000000004c947 */ /* 0x001fea0003800000 */
[----:B------:R0:W5:Y:S02]  /*4780*/  LDG.E.LTC128B R17, desc[UR36][R4.64+0xe4] ;  /* 0x0000e42404117981 */ /* 0x000164000c1e1920 */
.L_x_96:
[----:B------:R-:W-:Y:S05]  /*4790*/  BSYNC B1 ;  /* 0x0000000000017941 */ /* 0x000fea0003800000 */
.L_x_95:
[----:B01-345:R-:W-:Y:S01]  /*47a0*/  LOP3.LUT R4, R17, 0xffffe000, RZ, 0xc0, !PT ;  /* 0xffffe00011047812 */ /* 0x03bfe200078ec0ff */
        /* <DEDUP_REMOVED lines=8> */
.L_x_98:
[----:B------:R-:W-:Y:S05]  /*4830*/  BSYNC B1 ;  /* 0x0000000000017941 */ /* 0x000fea0003800000 */
.L_x_97:
[----:B-----5:R-:W-:Y:S01]  /*4840*/  LOP3.LUT R4, R17, 0xffffe000, RZ, 0xc0, !PT ;  /* 0xffffe00011047812 */ /* 0x020fe200078ec0ff */
[----:B------:R-:W-:Y:S04]  /*4850*/  BSSY B1, `(.L_x_99) ;  /* 0x0000008000017945 */ /* 0x000fe80003800000 */
[----:B------:R-:W-:-:S04]  /*4860*/  FMUL R3, R4, R19 ;  /* 0x0000001304037220 */ /* 0x000fc80000400000 */
[----:B------:R-:W-:-:S05]  /*4870*/  FFMA R3, R86, R18, R3 ;  /* 0x0000001256037223 */ /* 0x000fca0000000003 */
[----:B------:R-:W-:-:S05]  /*4880*/  F2FP.TF32.F32.PACK_B R3, R3 ;  /* 0x00000003ff03723e */ /* 0x000fca00024050ff */
[----:B------:R1:W-:Y:S01]  /*4890*/  @P4 STG.E desc[UR36][R14.64+0xe0], R3 ;  /* 0x0000e0030e004986 */ /* 0x0003e2000c101924 */
[----:B------:R-:W-:-:S13]  /*48a0*/  ISETP.GT.AND P4, PT, R2, 0x8, P0 ;  /* 0x000000080200780c */ /* 0x000fda0000784270 */
[----:B-1----:R-:W-:Y:S05]  /*48b0*/  @!P4 BRA `(.L_x_100) ;  /* 0x000000000004c947 */ /* 0x002fea0003800000 */
[----:B------:R1:W5:Y:S02]  /*48c0*/  LDG.E.LTC128B R17, desc[UR36][R12.64+0xe4] ;  /* 0x0000e4240c117981 */ /* 0x000364000c1e1920 */
.L_x_100:
[----:B------:R-:W-:Y:S05]  /*48d0*/  BSYNC B1 ;  /* 0x0000000000017941 */ /* 0x000fea0003800000 */
.L_x_99:
[----:B-----5:R-:W-:-:S05]  /*48e0*/  LOP3.LUT R4, R17, 0xffffe000, RZ, 0xc0, !PT ;  /* 0xffffe00011047812 */ /* 0x020fca00078ec0ff */
[----:B------:R-:W-:-:S04]  /*48f0*/  FMUL R4, R4, R19 ;  /* 0x0000001304047220 */ /* 0x000fc80000400000 */
[----:B------:R-:W-:-:S05]  /*4900*/  FFMA R87, R87, R18, R4 ;  /* 0x0000001257577223 */ /* 0x000fca0000000004 */
[----:B------:R-:W-:-:S05]  /*4910*/  F2FP.TF32.F32.PACK_B R87, R87 ;  /* 0x00000057ff57723e */ /* 0x000fca00024050ff */
[----:B------:R3:W-:Y:S01]  /*4920*/  @P4 STG.E desc[UR36][R14.64+0xe4], R87 ;  /* 0x0000e4570e004986 */ /* 0x0007e2000c101924 */
[----:B------:R-:W-:-:S13]  /*4930*/  ISETP.GT.AND P4, PT, R2, 0x80, P6 ;  /* 0x000000800200780c */ /* 0x000fda0003784270 */
[----:B------:R-:W4:Y:S01]  /*4940*/  @P4 LDG.E.LTC128B R17, desc[UR36][R22.64] ;  /* 0x0000002416114981 */ /* 0x000f22000c1e1920 */
[----:B------:R-:W-:Y:S01]  /*4950*/  BSSY B1, `(.L_x_101) ;  /* 0x000000a000017945 */ /* 0x000fe20003800000 */
[----:B----4-:R-:W-:-:S05]  /*4960*/  LOP3.LUT R4, R17, 0xffffe000, RZ, 0xc0, !PT ;  /* 0xffffe00011047812 */ /* 0x010fca00078ec0ff */
[----:B------:R-:W-:-:S04]  /*4970*/  FMUL R3, R4, R19 ;  /* 0x0000001304037220 */ /* 0x000fc80000400000 */
[----:B------:R-:W-:-:S05]  /*4980*/  FFMA R3, R24, R18, R3 ;  /* 0x0000001218037223 */ /* 0x000fca0000000003 */
[----:B------:R-:W-:-:S05]  /*4990*/  F2FP.TF32.F32.PACK_B R3, R3 ;  /* 0x00000003ff03723e */ /* 0x000fca00024050ff */
[----:B------:R3:W-:Y:S01]  /*49a0*/  @P4 STG.E desc[UR36][R58.64], R3 ;  /* 0x000000033a004986 */ /* 0x0007e2000c101924 */
[----:B------:R-:W-:-:S04]  /*49b0*/  ISETP.NE.AND P4, PT, R98, RZ, PT ;  /* 0x000000ff6200720c */ /* 0x000fc80003f85270 */
[----:B------:R-:W-:-:S13]  /*49c0*/  ISETP.GT.AND P4, PT, R2, 0x80, P4 ;  /* 0x000000800200780c */ /* 0x000fda0002784270 */
[----:B---3--:R-:W-:Y:S05]  /*49d0*/  @!P4 BRA `(.L_x_102) ;  /* 0x000000000004c947 */ /* 0x008fea0003800000 */
[----:B------:R3:W5:Y:S02]  /*49e0*/  LDG.E.LTC128B R17, desc[UR36][R20.64+0x4] ;  /* 0x0000042414117981 */ /* 0x000764000c1e1920 */
.L_x_102:
[----:B------:R-:W-:Y:S05]  /*49f0*/  BSYNC B1 ;  /* 0x0000000000017941 */ /* 0x000fea0003800000 */
.L_x_101:
[----:B-----5:R-:W-:Y:S01]  /*4a00*/  LOP3.LUT R4, R17, 0xffffe000, RZ, 0xc0, !PT ;  /* 0xffffe00011047812 */ /* 0x020fe200078ec0ff */
[----:B------:R-:W-:Y:S01]  /*4a10*/  @P4 IMAD.MOV.U32 R5, RZ, RZ, R59 ;  /* 0x000000ffff054224 */ /* 0x000fe200078e003b */
[----:B------:R-:W-:Y:S01]  /*4a20*/  ISETP.GT.AND P6, PT, R2, 0x88, P6 ;  /* 0x000000880200780c */ /* 0x000fe200037c4270 */
[----:B------:R-:W-:Y:S02]  /*4a30*/  BSSY B1, `(.L_x_103) ;  /* 0x0000008000017945 */ /* 0x000fe40003800000 */
[----:B------:R-:W-:-:S04]  /*4a40*/  FMUL R4, R4, R19 ;  /* 0x0000001304047220 */ /* 0x000fc80000400000 */
[----:B------:R-:W-:Y:S01]  /*4a50*/  FFMA R25, R25, R18, R4 ;  /* 0x0000001219197223 */ /* 0x000fe20000000004 */
[----:B------:R-:W-:-:S04]  /*4a60*/  @P4 IMAD.MOV.U32 R4, RZ, RZ, R58 ;  /* 0x000000ffff044224 */ /* 0x000fc800078e003a */
[----:B------:R-:W-:-:S05]  /*4a70*/  F2FP.TF32.F32.PACK_B R25, R25 ;  /* 0x00000019ff19723e */ /* 0x000fca00024050ff */
[----:B------:R4:W-:Y:S01]  /*4a80*/  @P4 STG.E desc[UR36][R4.64+0x4], R25 ;  /* 0x0000041904004986 */ /* 0x0009e2000c101924 */
[----:B------:R-:W-:Y:S05]  /*4a90*/  @!P6 BRA `(.L_x_104) ;  /* 0x000000000004e947 */ /* 0x000fea0003800000 */
[----:B------:R0:W5:Y:S02]  /*4aa0*/  LDG.E.LTC128B R17, desc[UR36][R56.64] ;  /* 0x0000002438117981 */ /* 0x000164000c1e1920 */
.L_x_104:
[----:B------:R-:W-:Y:S05]  /*4ab0*/  BSYNC B1 ;  /* 0x0000000000017941 */ /* 0x000fea0003800000 */
.L_x_103:
[----:B----45:R-:W-:Y:S01]  /*4ac0*/  LOP3.LUT R4, R17, 0xffffe000, RZ, 0xc0, !PT ;  /* 0xffffe00011047812 */ /* 0x030fe200078ec0ff */
[----:B------:R-:W-:Y:S01]  /*4ad0*/  BSSY B1, `(.L_x_105) ;  /* 0x0000009000017945 */ /* 0x000fe20003800000 */
[----:B------:R-:W-:-:S03]  /*4ae0*/  ISETP.NE.AND P4, PT, R98, RZ, PT ;  /* 0x000000ff6200720c */ /* 0x000fc60003f85270 */
[----:B------:R-:W-:Y:S01]  /*4af0*/  FMUL R3, R4, R19 ;  /* 0x0000001304037220 */ /* 0x000fe20000400000 */
[----:B------:R-:W-:-:S03]  /*4b00*/  ISETP.GT.AND P4, PT, R2, 0x88, P4 ;  /* 0x000000880200780c */ /* 0x000fc60002784270 */
[----:B------:R-:W-:-:S05]  /*4b10*/  FFMA R3, R26, R18, R3 ;  /* 0x000000121a037223 */ /* 0x000fca0000000003 */
[----:B------:R-:W-:-:S05]  /*4b20*/  F2FP.TF32.F32.PACK_B R3, R3 ;  /* 0x00000003ff03723e */ /* 0x000fca00024050ff */
[----:B------:R4:W-:Y:S01]  /*4b30*/  @P6 STG.E desc[UR36][R60.64], R3 ;  /* 0x000000033c006986 */ /* 0x0009e2000c101924 */
[----:B------:R-:W-:Y:S05]  /*4b40*/  @!P4 BRA `(.L_x_106) ;  /* 0x000000000004c947 */ /* 0x000fea0003800000 */
[----:B------:R0:W5:Y:S02]  /*4b50*/  LDG.E.LTC128B R17, desc[UR36][R6.64+0x4] ;  /* 0x0000042406117981 */ /* 0x000164000c1e1920 */
.L_x_106:
[----:B------:R-:W-:Y:S05]  /*4b60*/  BSYNC B1 ;  /* 0x0000000000017941 */ /* 0x000fea0003800000 */
.L_x_105:
[----:B-----5:R-:W-:Y:S01]  /*4b70*/  LOP3.LUT R4, R17, 0xffffe000, RZ, 0xc0, !PT ;  /* 0xffffe00011047812 */ /* 0x020fe200078ec0ff */
[----:B------:R-:W-:Y:S01]  /*4b80*/  BSSY B1, `(.L_x_107) ;  /* 0x0000009000017945 */ /* 0x000fe20003800000 */
[----:B------:R-:W-:-:S03]  /*4b90*/  ISETP.NE.AND P6, PT, R99, RZ, PT ;  /* 0x000000ff6300720c */ /* 0x000fc60003fc5270 */
[----:B------:R-:W-:-:S04]  /*4ba0*/  FMUL R4, R4, R19 ;  /* 0x0000001304047220 */ /* 0x000fc80000400000 */
[----:B------:R-:W-:-:S05]  /*4bb0*/  FFMA R27, R27, R18, R4 ;  /* 0x000000121b1b7223 */ /* 0x000fca0000000004 */
[----:B------:R-:W-:-:S05]  /*4bc0*/  F2FP.TF32.F32.PACK_B R27, R27 ;  /* 0x0000001bff1b723e */ /* 0x000fca00024050ff */
[----:B------:R0:W-:Y:S01]  /*4bd0*/  @P4 STG.E desc[UR36][R62.64+0x4], R27 ;  /* 0x0000041b3e004986 */ /* 0x0001e2000c101924 */
[----:B------:R-:W-:-:S13]  /*4be0*/  ISETP.GT.AND P4, PT, R2, 0x80, P6 ;  /* 0x000000800200780c */ /* 0x000fda0003784270 */
[----:B0-----:R-:W-:Y:S05]  /*4bf0*/  @!P4 BRA `(.L_x_108) ;  /* 0x000000000004c947 */ /* 0x001fea0003800000 */
[----:B------:R0:W5:Y:S02]  /*4c00*/  LDG.E.LTC128B R17, desc[UR36][R20.64+0x20] ;  /* 0x0000202414117981 */ /* 0x000164000c1e1920 */
.L_x_108:
[----:B------:R-:W-:Y:S05]  /*4c10*/  BSYNC B1 ;  /* 0x0000000000017941 */ /* 0x000fea0003800000 */
.L_x_107:
[----:B-----5:R-:W-:Y:S01]  /*4c20*/  LOP3.LUT R4, R17, 0xffffe000, RZ, 0xc0, !PT ;  /* 0xffffe00011047812 */ /* 0x020fe200078ec0ff */
[----:B------:R-:W-:Y:S01]  /*4c30*/  @P4 IMAD.MOV.U32 R5, RZ, RZ, R59 ;  /* 0x000000ffff054224 */ /* 0x000fe200078e003b */
[----:B------:R-:W-:Y:S01]  /*4c40*/  ISETP.NE.AND P6, PT, R100, RZ, PT ;  /* 0x000000ff6400720c */ /* 0x000fe20003fc5270 */
[----:B------:R-:W-:Y:S02]  /*4c50*/  BSSY B1, `(.L_x_109) ;  /* 0x0000009000017945 */ /* 0x000fe40003800000 */
[----:B----4-:R-:W-:Y:S01]  /*4c60*/  FMUL R3, R4, R19 ;  /* 0x0000001304037220 */ /* 0x010fe20000400000 */
[----:B------:R-:W-:-:S03]  /*4c70*/  @P4 IMAD.MOV.U32 R4, RZ, RZ, R58 ;  /* 0x000000ffff044224 */ /* 0x000fc600078e003a */
[----:B------:R-:W-:-:S05]  /*4c80*/  FFMA R3, R28, R18, R3 ;  /* 0x000000121c037223 */ /* 0x000fca0000000003 */
[----:B------:R-:W-:-:S05]  /*4c90*/  F2FP.TF32.F32.PACK_B R3, R3 ;  /* 0x00000003ff03723e */ /* 0x000fca00024050ff */
[----:B------:R4:W-:Y:S01]  /*4ca0*/  @P4 STG.E desc[UR36][R4.64+0x20], R3 ;  /* 0x0000200304004986 */ /* 0x0009e2000c101924 */
[----:B------:R-:W-:-:S13]  /*4cb0*/  ISETP.GT.AND P4, PT, R2, 0x80, P6 ;  /* 0x000000800200780c */ /* 0x000fda0003784270 */
[----:B----4-:R-:W-:Y:S05]  /*4cc0*/  @!P4 BRA `(.L_x_110) ;  /* 0x000000000004c947 */ /* 0x010fea0003800000 */
[----:B------:R4:W5:Y:S02]  /*4cd0*/  LDG.E.LTC128B R17, desc[UR36][R20.64+0x24] ;  /* 0x0000242414117981 */ /* 0x000964000c1e1920 */
.L_x_110:
[----:B------:R-:W-:Y:S05]  /*4ce0*/  BSYNC B1 ;  /* 0x0000000000017941 */ /* 0x000fea0003800000 */
.L_x_109:
[----:B-----5:R-:W-:Y:S01]  /*4cf0*/  LOP3.LUT R4, R17, 0xffffe000, RZ, 0xc0, !PT ;  /* 0xffffe00011047812 */ /* 0x020fe200078ec0ff */
[----:B------:R-:W-:Y:S01]  /*4d00*/  @P4 IMAD.MOV.U32 R5, RZ, RZ, R59 ;  /* 0x000000ffff054224 */ /* 0x000fe200078e003b */
[----:B------:R-:W-:Y:S03]  /*4d10*/  BSSY B1, `(.L_x_111) ;  /* 0x000000a000017945 */ /* 0x000fe60003800000 */
[----:B------:R-:W-:-:S04]  /*4d20*/  FMUL R4, R4, R19 ;  /* 0x0000001304047220 */ /* 0x000fc80000400000 */
[----:B------:R-:W-:Y:S01]  /*4d30*/  FFMA R29, R29, R18, R4 ;  /* 0x000000121d1d7223 */ /* 0x000fe20000000004 */
[----:B------:R-:W-:-:S04]  /*4d40*/  @P4 IMAD.MOV.U32 R4, RZ, RZ, R58 ;  /* 0x000000ffff044224 */ /* 0x000fc800078e003a */
[----:B------:R-:W-:-:S05]  /*4d50*/  F2FP.TF32.F32.PACK_B R29, R29 ;  /* 0x0000001dff1d723e */ /* 0x000fca00024050ff */
[----:B------:R0:W-:Y:S01]  /*4d60*/  @P4 STG.E desc[UR36][R4.64+0x24], R29 ;  /* 0x0000241d04004986 */ /* 0x0001e2000c101924 */
[----:B------:R-:W-:-:S04]  /*4d70*/  ISETP.NE.AND P4, PT, R99, RZ, PT ;  /* 0x000000ff6300720c */ /* 0x000fc80003f85270 */
[----:B------:R-:W-:-:S13]  /*4d80*/  ISETP.GT.AND P4, PT, R2, 0x88, P4 ;  /* 0x000000880200780c */ /* 0x000fda0002784270 */
[----:B0-----:R-:W-:Y:S05]  /*4d90*/  @!P4 BRA `(.L_x_112) ;  /* 0x000000000004c947 */ /* 0x001fea0003800000 */
[----:B------:R0:W5:Y:S02]  /*4da0*/  LDG.E.LTC128B R17, desc[UR36][R6.64+0x20] ;  /* 0x0000202406117981 */ /* 0x000164000c1e1920 */
.L_x_112:
[----:B------:R-:W-:Y:S05]  /*4db0*/  BSYNC B1 ;  /* 0x0000000000017941 */ /* 0x000fea0003800000 */
.L_x_111:
        /* <DEDUP_REMOVED lines=9> */
.L_x_114:
[----:B------:R-:W-:Y:S05]  /*4e50*/  BSYNC B1 ;  /* 0x0000000000017941 */ /* 0x000fea0003800000 */
.L_x_113:
[----:B-----5:R-:W-:Y:S01]  /*4e60*/  LOP3.LUT R4, R17, 0xffffe000, RZ, 0xc0, !PT ;  /* 0xffffe00011047812 */ /* 0x020fe200078ec0ff */
[----:B------:R-:W-:Y:S01]  /*4e70*/  @P4 IMAD.MOV.U32 R5, RZ, RZ, R9 ;  /* 0x000000ffff054224 */ /* 0x000fe200078e0009 */
[----:B------:R-:W-:Y:S01]  /*4e80*/  ISETP.NE.AND P6, PT, R101, RZ, PT ;  /* 0x000000ff6500720c */ /* 0x000fe20003fc5270 */
[----:B------:R-:W-:Y:S02]  /*4e90*/  BSSY B1, `(.L_x_115) ;  /* 0x0000009000017945 */ /* 0x000fe40003800000 */
[----:B------:R-:W-:-:S04]  /*4ea0*/  FMUL R4, R4, R19 ;  /* 0x0000001304047220 */ /* 0x000fc80000400000 */
[----:B------:R-:W-:Y:S01]  /*4eb0*/  FFMA R31, R31, R18, R4 ;  /* 0x000000121f1f7223 */ /* 0x000fe20000000004 */
[----:B------:R-:W-:-:S04]  /*4ec0*/  @P4 IMAD.MOV.U32 R4, RZ, RZ, R8 ;  /* 0x000000ffff044224 */ /* 0x000fc800078e0008 */
[----:B------:R-:W-:-:S05]  /*4ed0*/  F2FP.TF32.F32.PACK_B R31, R31 ;  /* 0x0000001fff1f723e */ /* 0x000fca00024050ff */
[----:B------:R0:W-:Y:S01]  /*4ee0*/  @P4 STG.E desc[UR36][R4.64+0x24], R31 ;  /* 0x0000241f04004986 */ /* 0x0001e2000c101924 */
[----:B------:R-:W-:-:S13]  /*4ef0*/  ISETP.GT.AND P4, PT, R2, 0x80, P6 ;  /* 0x000000800200780c */ /* 0x000fda0003784270 */
[----:B0-----:R-:W-:Y:S05]  /*4f00*/  @!P4 BRA `(.L_x_116) ;  /* 0x000000000004c947 */ /* 0x001fea0003800000 */
[----:B------:R0:W5:Y:S02]  /*4f10*/  LDG.E.LTC128B R17, desc[UR36][R20.64+0x40] ;  /* 0x0000402414117981 */ /* 0x000164000c1e1920 */
.L_x_116:
[----:B------:R-:W-:Y:S05]  /*4f20*/  BSYNC B1 ;  /* 0x0000000000017941 */ /* 0x000fea0003800000 */
.L_x_115:
[----:B-----5:R-:W-:Y:S01]  /*4f30*/  LOP3.LUT R4, R17, 0xffffe000, RZ, 0xc0, !PT ;  /* 0xffffe00011047812 */ /* 0x020fe200078ec0ff */
[----:B------:R-:W-:Y:S01]  /*4f40*/  @P4 IMAD.MOV.U32 R5, RZ, RZ, R59 ;  /* 0x000000ffff054224 */ /* 0x000fe200078e003b */
[----:B------:R-:W-:Y:S01]  /*4f50*/  ISETP.NE.AND P6, PT, R88, RZ, PT ;  /* 0x000000ff5800720c */ /* 0x000fe20003fc5270 */
[----:B------:R-:W-:Y:S02]  /*4f60*/  BSSY B1, `(.L_x_117) ;  /* 0x0000009000017945 */ /* 0x000fe40003800000 */
[----:B------:R-:W-:Y:S01]  /*4f70*/  FMUL R3, R4, R19 ;  /* 0x0000001304037220 */ /* 0x000fe20000400000 */
[----:B------:R-:W-:-:S03]  /*4f80*/  @P4 IMAD.MOV.U32 R4, RZ, RZ, R58 ;  /* 0x000000ffff044224 */ /* 0x000fc600078e003a */
[----:B------:R-:W-:-:S05]  /*4f90*/  FFMA R3, R32, R18, R3 ;  /* 0x0000001220037223 */ /* 0x000fca0000000003 */
[----:B------:R-:W-:-:S05]  /*4fa0*/  F2FP.TF32.F32.PACK_B R3, R3 ;  /* 0x00000003ff03723e */ /* 0x000fca00024050ff */
[----:B------:R0:W-:Y:S01]  /*4fb0*/  @P4 STG.E desc[UR36][R4.64+0x40], R3 ;  /* 0x0000400304004986 */ /* 0x0001e2000c101924 */
[----:B------:R-:W-:-:S13]  /*4fc0*/  ISETP.GT.AND P4, PT, R2, 0x80, P6 ;  /* 0x000000800200780c */ /* 0x000fda0003784270 */
[----:B0-----:R-:W-:Y:S05]  /*4fd0*/  @!P4 BRA `(.L_x_118) ;  /* 0x000000000004c947 */ /* 0x001fea0003800000 */
[----:B------:R0:W5:Y:S02]  /*4fe0*/  LDG.E.LTC128B R17, desc[UR36][R20.64+0x44] ;  /* 0x0000442414117981 */ /* 0x000164000c1e1920 */
.L_x_118:
[----:B------:R-:W-:Y:S05]  /*4ff0*/  BSYNC B1 ;  /* 0x0000000000017941 */ /* 0x000fea0003800000 */
.L_x_117:
        /* <DEDUP_REMOVED lines=12> */
.L_x_120:
[----:B------:R-:W-:Y:S05]  /*50c0*/  BSYNC B1 ;  /* 0x0000000000017941 */ /* 0x000fea0003800000 */
.L_x_119:
[----:B-----5:R-:W-:Y:S01]  /*50d0*/  LOP3.LUT R4, R17, 0xffffe000, RZ, 0xc0, !PT ;  /* 0xffffe00011047812 */ /* 0x020fe200078ec0ff */
[----:B------:R-:W-:Y:S01]  /*50e0*/  @P4 IMAD.MOV.U32 R5, RZ, RZ, R9 ;  /* 0x000000ffff054224 */ /* 0x000fe200078e0009 */
[----:B------:R-:W-:Y:S03]  /*50f0*/  BSSY B1, `(.L_x_121) ;  /* 0x0000009000017945 */ /* 0x000fe60003800000 */
        /* <DEDUP_REMOVED lines=8> */
.L_x_122:
[----:B------:R-:W-:Y:S05]  /*5180*/  BSYNC B1 ;  /* 0x0000000000017941 */ /* 0x000fea0003800000 */
.L_x_121:
        /* <DEDUP_REMOVED lines=12> */
.L_x_124:
[----:B------:R-:W-:Y:S05]  /*5250*/  BSYNC B1 ;  /* 0x0000000000017941 */ /* 0x000fea0003800000 */
.L_x_123:
        /* <DEDUP_REMOVED lines=12> */
.L_x_126:
[----:B------:R-:W-:Y:S05]  /*5320*/  BSYNC B1 ;  /* 0x0000000000017941 */ /* 0x000fea0003800000 */
.L_x_125:
        /* <DEDUP_REMOVED lines=12> */
.L_x_128:
[----:B------:R-:W-:Y:S05]  /*53f0*/  BSYNC B1 ;  /* 0x0000000000017941 */ /* 0x000fea0003800000 */
.L_x_127:
        /* <DEDUP_REMOVED lines=11> */
.L_x_130:
[----:B------:R-:W-:Y:S05]  /*54b0*/  BSYNC B1 ;  /* 0x0000000000017941 */ /* 0x000fea0003800000 */
.L_x_129:
        /* <DEDUP_REMOVED lines=12> */
.L_x_132:
[----:B------:R-:W-:Y:S05]  /*5580*/  BSYNC B1 ;  /* 0x0000000000017941 */ /* 0x000fea0003800000 */
.L_x_131:
        /* <DEDUP_REMOVED lines=12> */
.L_x_134:
[----:B------:R-:W-:Y:S05]  /*5650*/  BSYNC B1 ;  /* 0x0000000000017941 */ /* 0x000fea0003800000 */
.L_x_133:
        /* <DEDUP_REMOVED lines=12> */
.L_x_136:
[----:B------:R-:W-:Y:S05]  /*5720*/  BSYNC B1 ;  /* 0x0000000000017941 */ /* 0x000fea0003800000 */
.L_x_135:
        /* <DEDUP_REMOVED lines=11> */
.L_x_138:
[----:B------:R-:W-:Y:S05]  /*57e0*/  BSYNC B1 ;  /* 0x0000000000017941 */ /* 0x000fea0003800000 */
.L_x_137:
        /* <DEDUP_REMOVED lines=12> */
.L_x_140:
[----:B------:R-:W-:Y:S05]  /*58b0*/  BSYNC B1 ;  /* 0x0000000000017941 */ /* 0x000fea0003800000 */
.L_x_139:
        /* <DEDUP_REMOVED lines=11> */
.L_x_142:
[----:B------:R-:W-:Y:S05]  /*5970*/  BSYNC B1 ;  /* 0x0000000000017941 */ /* 0x000fea0003800000 */
.L_x_141:
        /* <DEDUP_REMOVED lines=11> */
.L_x_144:
[----:B------:R-:W-:Y:S05]  /*5a30*/  BSYNC B1 ;  /* 0x0000000000017941 */ /* 0x000fea0003800000 */
.L_x_143:
[----:B-----5:R-:W-:Y:S01]  /*5a40*/  LOP3.LUT R4, R17, 0xffffe000, RZ, 0xc0, !PT ;  /* 0xffffe00011047812 */ /* 0x020fe200078ec0ff */
[----:B------:R-:W-:Y:S01]  /*5a50*/  @P4 IMAD.MOV.U32 R5, RZ, RZ, R9 ;  /* 0x000000ffff054224 */ /* 0x000fe200078e0009 */
[----:B------:R-:W-:Y:S01]  /*5a60*/  ISETP.GT.AND P5, PT, R2, 0x88, P5 ;  /* 0x000000880200780c */ /* 0x000fe20002fa4270 */
[----:B------:R-:W-:Y:S02]  /*5a70*/  BSSY B1, `(.L_x_145) ;  /* 0x0000008000017945 */ /* 0x000fe40003800000 */
[----:B------:R-:W-:Y:S01]  /*5a80*/  FMUL R3, R4, R19 ;  /* 0x0000001304037220 */ /* 0x000fe20000400000 */
[----:B------:R-:W-:-:S03]  /*5a90*/  @P4 IMAD.MOV.U32 R4, RZ, RZ, R8 ;  /* 0x000000ffff044224 */ /* 0x000fc600078e0008 */
[----:B------:R-:W-:-:S05]  /*5aa0*/  FFMA R3, R46, R18, R3 ;  /* 0x000000122e037223 */ /* 0x000fca0000000003 */
[----:B------:R-:W-:-:S05]  /*5ab0*/  F2FP.TF32.F32.PACK_B R3, R3 ;  /* 0x00000003ff03723e */ /* 0x000fca00024050ff */
[----:B------:R0:W-:Y:S01]  /*5ac0*/  @P4 STG.E desc[UR36][R4.64+0xa0], R3 ;  /* 0x0000a00304004986 */ /* 0x0001e2000c101924 */
[----:B------:R-:W-:Y:S05]  /*5ad0*/  @!P5 BRA `(.L_x_146) ;  /* 0x000000000004d947 */ /* 0x000fea0003800000 */
[----:B------:R0:W5:Y:S02]  /*5ae0*/  LDG.E.LTC128B R17, desc[UR36][R6.64+0xa4] ;  /* 0x0000a42406117981 */ /* 0x000164000c1e1920 */
.L_x_146:
[----:B------:R-:W-:Y:S05]  /*5af0*/  BSYNC B1 ;  /* 0x0000000000017941 */ /* 0x000fea0003800000 */
.L_x_145:
[----:B0----5:R-:W-:Y:S01]  /*5b00*/  LOP3.LUT R4, R17, 0xffffe000, RZ, 0xc0, !PT ;  /* 0xffffe00011047812 */ /* 0x021fe200078ec0ff */
        /* <DEDUP_REMOVED lines=10> */
.L_x_148:
[----:B------:R-:W-:Y:S05]  /*5bb0*/  BSYNC B1 ;  /* 0x0000000000017941 */ /* 0x000fea0003800000 */
.L_x_147:
[----:B0----5:R-:W-:Y:S01]  /*5bc0*/  LOP3.LUT R4, R17, 0xffffe000, RZ, 0xc0, !PT ;  /* 0xffffe00011047812 */ /* 0x021fe200078ec0ff */
        /* <DEDUP_REMOVED lines=10> */
.L_x_150:
[----:B------:R-:W-:Y:S05]  /*5c70*/  BSYNC B1 ;  /* 0x0000000000017941 */ /* 0x000fea0003800000 */
.L_x_149:
        /* <DEDUP_REMOVED lines=11> */
.L_x_152:
[----:B------:R-:W-:Y:S05]  /*5d30*/  BSYNC B1 ;  /* 0x0000000000017941 */ /* 0x000fea0003800000 */
.L_x_151:
        /* <DEDUP_REMOVED lines=11> */
.L_x_154:
[----:B------:R-:W-:Y:S05]  /*5df0*/  BSYNC B1 ;  /* 0x0000000000017941 */ /* 0x000fea0003800000 */
.L_x_153:
        /* <DEDUP_REMOVED lines=11> */
.L_x_156:
[----:B------:R-:W-:Y:S05]  /*5eb0*/  BSYNC B1 ;  /* 0x0000000000017941 */ /* 0x000fea0003800000 */
.L_x_155:
        /* <DEDUP_REMOVED lines=11> */
.L_x_158:
[----:B------:R-:W-:Y:S05]  /*5f70*/  BSYNC B1 ;  /* 0x0000000000017941 */ /* 0x000fea0003800000 */
.L_x_157:
[----:B0----5:R-:W-:Y:S01]  /*5f80*/  LOP3.LUT R4, R17, 0xffffe000, RZ, 0xc0, !PT ;  /* 0xffffe00011047812 */ /* 0x021fe200078ec0ff */
        /* <DEDUP_REMOVED lines=8> */
.L_x_160:
[----:B------:R-:W-:Y:S05]  /*6010*/  BSYNC B1 ;  /* 0x0000000000017941 */ /* 0x000fea0003800000 */
.L_x_159:
        /* <DEDUP_REMOVED lines=11> */
.L_x_162:
[----:B------:R-:W-:Y:S05]  /*60d0*/  BSYNC B1 ;  /* 0x0000000000017941 */ /* 0x000fea0003800000 */
.L_x_161:
[----:B------:R-:W-:Y:S05]  /*60e0*/  @!P0 BRA `(.L_x_163) ;  /* 0x0000001400748947 */ /* 0x000fea0003800000 */
[----:B-----5:R-:W-:-:S05]  /*60f0*/  LOP3.LUT R2, R17, 0xffffe000, RZ, 0xc0, !PT ;  /* 0xffffe00011027812 */ /* 0x020fca00078ec0ff */
[----:B------:R-:W-:-:S04]  /*6100*/  FMUL R2, R2, R19 ;  /* 0x0000001302027220 */ /* 0x000fc80000400000 */
[----:B------:R-:W-:-:S05]  /*6110*/  FFMA R55, R55, R18, R2 ;  /* 0x0000001237377223 */ /* 0x000fca0000000002 */
[----:B------:R-:W-:-:S05]  /*6120*/  F2FP.TF32.F32.PACK_B R55, R55 ;  /* 0x00000037ff37723e */ /* 0x000fca00024050ff */
[----:B------:R0:W-:Y:S01]  /*6130*/  STG.E desc[UR36][R8.64+0xe4], R55 ;  /* 0x0000e43708007986 */ /* 0x0001e2000c101924 */
[----:B------:R-:W-:Y:S05]  /*6140*/  BRA `(.L_x_163) ;  /* 0x00000014005c7947 */ /* 0x000fea0003800000 */
.L_x_40:
[----:B------:R-:W-:Y:S01]  /*6150*/  ULDC.64 UR4, c[0x0][0x5c0] ;  /* 0x0001700000047ab9 */ /* 0x000fe20000000a00 */
[-C--:B------:R-:W-:Y:S01]  /*6160*/  FMUL R5, R56, R18.reuse ;  /* 0x0000001238057220 */ /* 0x080fe20000400000 */
[----:B------:R-:W-:Y:S01]  /*6170*/  LEA R6, P1, R96, UR4, 0x2 ;  /* 0x0000000460067c11 */ /* 0x000fe2000f8210ff */
[-C--:B------:R-:W-:Y:S01]  /*6180*/  FMUL R57, R57, R18.reuse ;  /* 0x0000001239397220 */ /* 0x080fe20000400000 */
[----:B------:R-:W-:Y:S01]  /*6190*/  ISETP.GT.AND P4, PT, R3, 0x1, PT ;  /* 0x000000010300780c */ /* 0x000fe20003f84270 */
[----:B------:R-:W-:Y:S01]  /*61a0*/  IMAD.SHL.U32 R15, R8, 0x20, RZ ;  /* 0x00000020080f7824 */ /* 0x000fe200078e00ff */
[----:B------:R-:W-:Y:S01]  /*61b0*/  LEA.HI.X R7, R96, UR5, R11, 0x2, P1 ;  /* 0x0000000560077c11 */ /* 0x000fe200088f140b */
[----:B------:R-:W-:Y:S01]  /*61c0*/  IMAD.SHL.U32 R23, R8, 0x200, RZ ;  /* 0x0000020008177824 */ /* 0x000fe200078e00ff */
[----:B------:R-:W-:Y:S01]  /*61d0*/  F2FP.TF32.F32.PACK_B R5, R5 ;  /* 0x00000005ff05723e */ /* 0x000fe200024050ff */
[-C--:B------:R-:W-:Y:S01]  /*61e0*/  FMUL R59, R59, R18.reuse ;  /* 0x000000123b3b7220 */ /* 0x080fe20000400000 */
[----:B------:R-:W-:Y:S01]  /*61f0*/  ISETP.GT.AND P1, PT, R2, RZ, P4 ;  /* 0x000000ff0200720c */ /* 0x000fe20002724270 */
[-C--:B------:R-:W-:Y:S01]  /*6200*/  FMUL R11, R58, R18.reuse ;  /* 0x000000123a0b7220 */ /* 0x080fe20000400000 */
[--C-:B------:R-:W-:Y:S01]  /*6210*/  SHF.L.U64.HI R13, R8, 0x5, R9.reuse ;  /* 0x00000005080d7819 */ /* 0x100fe20000010209 */
[----:B------:R0:W-:Y:S01]  /*6220*/  @P0 STG.E desc[UR36][R6.64], R5 ;  /* 0x0000000506000986 */ /* 0x0001e2000c101924 */
[----:B------:R-:W-:Y:S01]  /*6230*/  ISETP.GT.AND P0, PT, R2, 0x8, P4 ;  /* 0x000000080200780c */ /* 0x000fe20002704270 */
[-C--:B------:R-:W-:Y:S01]  /*6240*/  FMUL R61, R61, R18.reuse ;  /* 0x000000123d3d7220 */ /* 0x080fe20000400000 */
[----:B------:R-:W-:Y:S01]  /*6250*/  SHF.L.U64.HI R21, R8, 0x9, R9 ;  /* 0x0000000908157819 */ /* 0x000fe20000010209 */
[----:B------:R-:W-:Y:S01]  /*6260*/  FMUL R63, R63, R18 ;  /* 0x000000123f3f7220 */ /* 0x000fe20000400000 */
[----:B------:R-:W-:Y:S01]  /*6270*/  IADD3 R8, P2, R15, R6, RZ ;  /* 0x000000060f087210 */ /* 0x000fe20007f5e0ff */
[-C--:B------:R-:W-:Y:S01]  /*6280*/  FMUL R65, R65, R18.reuse ;  /* 0x0000001241417220 */ /* 0x080fe20000400000 */
[----:B------:R-:W-:Y:S01]  /*6290*/  F2FP.TF32.F32.PACK_B R57, R57 ;  /* 0x00000039ff39723e */ /* 0x000fe200024050ff */
[----:B------:R-:W-:Y:S01]  /*62a0*/  FMUL R67, R67, R18 ;  /* 0x0000001243437220 */ /* 0x000fe20000400000 */
[----:B------:R-:W-:Y:S01]  /*62b0*/  F2FP.TF32.F32.PACK_B R59, R59 ;  /* 0x0000003bff3b723e */ /* 0x000fe200024050ff */
[----:B------:R-:W-:Y:S01]  /*62c0*/  IMAD.X R9, R13, 0x1, R7, P2 ;  /* 0x000000010d097824 */ /* 0x000fe200010e0607 */
[----:B------:R-:W-:Y:S01]  /*62d0*/  ISETP.GT.AND P5, PT, R3, 0x8, PT ;  /* 0x000000080300780c */ /* 0x000fe20003fa4270 */
[----:B------:R-:W-:Y:S01]  /*62e0*/  @P1 STG.E desc[UR36][R6.64+0x4], R57 ;  /* 0x0000043906001986 */ /* 0x000fe2000c101924 */
[----:B------:R-:W-:Y:S01]  /*62f0*/  IADD3 R4, P1, P2, R23, R6, R15 ;  /* 0x0000000617047210 */ /* 0x000fe20007a3e00f */
[-C--:B------:R-:W-:Y:S01]  /*6300*/  FMUL R69, R69, R18.reuse ;  /* 0x0000001245457220 */ /* 0x080fe20000400000 */
[----:B------:R-:W-:Y:S01]  /*6310*/  ISETP.GT.AND P4, PT, R3, 0x9, PT ;  /* 0x000000090300780c */ /* 0x000fe20003f84270 */
[----:B------:R-:W-:Y:S01]  /*6320*/  @P0 STG.E desc[UR36][R8.64+0x4], R59 ;  /* 0x0000043b08000986 */ /* 0x000fe2000c101924 */
[----:B------:R-:W-:Y:S01]  /*6330*/  ISETP.GT.AND P3, PT, R2, 0x8, P6 ;  /* 0x000000080200780c */ /* 0x000fe20003764270 */
[-C--:B------:R-:W-:Y:S01]  /*6340*/  FMUL R71, R71, R18.reuse ;  /* 0x0000001247477220 */ /* 0x080fe20000400000 */
[----:B0-----:R-:W-:Y:S01]  /*6350*/  IADD3.X R5, R21, R7, R13, P1, P2 ;  /* 0x0000000715057210 */ /* 0x001fe20000fe440d */
[-C--:B------:R-:W-:Y:S01]  /*6360*/  FMUL R13, R60, R18.reuse ;  /* 0x000000123c0d7220 */ /* 0x080fe20000400000 */
[C---:B------:R-:W-:Y:S01]  /*6370*/  ISETP.GT.AND P1, PT, R2.reuse, RZ, P5 ;  /* 0x000000ff0200720c */ /* 0x040fe20002f24270 */
[-C--:B------:R-:W-:Y:S01]  /*6380*/  FMUL R73, R73, R18.reuse ;  /* 0x0000001249497220 */ /* 0x080fe20000400000 */
[C---:B------:R-:W-:Y:S01]  /*6390*/  ISETP.GT.AND P0, PT, R2.reuse, RZ, P4 ;  /* 0x000000ff0200720c */ /* 0x040fe20002704270 */
[-C--:B------:R-:W-:Y:S01]  /*63a0*/  FMUL R75, R75, R18.reuse ;  /* 0x000000124b4b7220 */ /* 0x080fe20000400000 */
[----:B------:R-:W-:Y:S01]  /*63b0*/  F2FP.TF32.F32.PACK_B R11, R11 ;  /* 0x0000000bff0b723e */ /* 0x000fe200024050ff */
[-C--:B------:R-:W-:Y:S01]  /*63c0*/  FMUL R77, R77, R18.reuse ;  /* 0x000000124d4d7220 */ /* 0x080fe20000400000 */
[----:B------:R-:W-:Y:S01]  /*63d0*/  F2FP.TF32.F32.PACK_B R13, R13 ;  /* 0x0000000dff0d723e */ /* 0x000fe200024050ff */
[-C--:B------:R-:W-:Y:S01]  /*63e0*/  FMUL R79, R79, R18.reuse ;  /* 0x000000124f4f7220 */ /* 0x080fe20000400000 */
[----:B------:R-:W-:Y:S01]  /*63f0*/  F2FP.TF32.F32.PACK_B R61, R61 ;  /* 0x0000003dff3d723e */ /* 0x000fe200024050ff */
[----:B------:R0:W-:Y:S01]  /*6400*/  @P3 STG.E desc[UR36][R8.64], R11 ;  /* 0x0000000b08003986 */ /* 0x0001e2000c101924 */
[----:B------:R-:W-:Y:S01]  /*6410*/  F2FP.TF32.F32.PACK_B R63, R63 ;  /* 0x0000003fff3f723e */ /* 0x000fe200024050ff */
[-C--:B------:R-:W-:Y:S01]  /*6420*/  FMUL R81, R81, R18.reuse ;  /* 0x0000001251517220 */ /* 0x080fe20000400000 */
[----:B------:R-:W-:Y:S01]  /*6430*/  ISETP.GT.AND P3, PT, R3, 0x10, PT ;  /* 0x000000100300780c */ /* 0x000fe20003f64270 */
[----:B------:R1:W-:Y:S01]  /*6440*/  @P1 STG.E desc[UR36][R6.64+0x20], R13 ;  /* 0x0000200d06001986 */ /* 0x0003e2000c101924 */
[C---:B------:R-:W-:Y:S01]  /*6450*/  ISETP.GT.AND P1, PT, R2.reuse, 0x8, P5 ;  /* 0x000000080200780c */ /* 0x040fe20002f24270 */
[-C--:B------:R-:W-:Y:S01]  /*6460*/  FMUL R83, R83, R18.reuse ;  /* 0x0000001253537220 */ /* 0x080fe20000400000 */
[----:B------:R-:W-:Y:S01]  /*6470*/  ISETP.GT.AND P2, PT, R3, 0x11, PT ;  /* 0x000000110300780c */ /* 0x000fe20003f44270 */
[----:B------:R-:W-:Y:S01]  /*6480*/  @P0 STG.E desc[UR36][R6.64+0x24], R61 ;  /* 0x0000243d06000986 */ /* 0x000fe2000c101924 */
[----:B------:R-:W-:Y:S01]  /*6490*/  ISETP.GT.AND P0, PT, R2, 0x8, P4 ;  /* 0x000000080200780c */ /* 0x000fe20002704270 */
[-C--:B------:R-:W-:Y:S01]  /*64a0*/  FMUL R17, R84, R18.reuse ;  /* 0x0000001254117220 */ /* 0x080fe20000400000 */
[----:B------:R-:W-:Y:S01]  /*64b0*/  F2FP.TF32.F32.PACK_B R65, R65 ;  /* 0x00000041ff41723e */ /* 0x000fe200024050ff */
[-C--:B0-----:R-:W-:Y:S01]  /*64c0*/  FMUL R11, R62, R18.reuse ;  /* 0x000000123e0b7220 */ /* 0x081fe20000400000 */
[----:B------:R-:W-:Y:S01]  /*64d0*/  F2FP.TF32.F32.PACK_B R67, R67 ;  /* 0x00000043ff43723e */ /* 0x000fe200024050ff */
[-C--:B------:R-:W-:Y:S01]  /*64e0*/  FMUL R85, R85, R18.reuse ;  /* 0x0000001255557220 */ /* 0x080fe20000400000 */
[----:B------:R-:W-:Y:S01]  /*64f0*/  F2FP.TF32.F32.PACK_B R69, R69 ;  /* 0x00000045ff45723e */ /* 0x000fe200024050ff */
[-C--:B-1----:R-:W-:Y:S01]  /*6500*/  FMUL R13, R64, R18.reuse ;  /* 0x00000012400d7220 */ /* 0x082fe20000400000 */
[----:B------:R-:W-:Y:S01]  /*6510*/  F2FP.TF32.F32.PACK_B R11, R11 ;  /* 0x0000000bff0b723e */ /* 0x000fe200024050ff */
[-C--:B------:R-:W-:Y:S01]  /*6520*/  FMUL R87, R87, R18.reuse ;  /* 0x0000001257577220 */ /* 0x080fe20000400000 */
[----:B------:R-:W-:Y:S01]  /*6530*/  F2FP.TF32.F32.PACK_B R71, R71 ;  /* 0x00000047ff47723e */ /* 0x000fe200024050ff */
[-C--:B------:R-:W-:Y:S01]  /*6540*/  FMUL R25, R25, R18.reuse ;  /* 0x0000001219197220 */ /* 0x080fe20000400000 */
[----:B------:R-:W-:Y:S01]  /*6550*/  F2FP.TF32.F32.PACK_B R13, R13 ;  /* 0x0000000dff0d723e */ /* 0x000fe200024050ff */
[----:B------:R-:W-:Y:S01]  /*6560*/  @P0 STG.E desc[UR36][R8.64+0x24], R63 ;  /* 0x0000243f08000986 */ /* 0x000fe2000c101924 */
[C---:B------:R-:W-:Y:S01]  /*6570*/  ISETP.GT.AND P0, PT, R2.reuse, RZ, P3 ;  /* 0x000000ff0200720c */ /* 0x040fe20001f04270 */
[-C--:B------:R-:W-:Y:S01]  /*6580*/  FMUL R27, R27, R18.reuse ;  /* 0x000000121b1b7220 */ /* 0x080fe20000400000 */
[----:B------:R-:W-:Y:S01]  /*6590*/  F2FP.TF32.F32.PACK_B R73, R73 ;  /* 0x00000049ff49723e */ /* 0x000fe200024050ff */
[----:B------:R0:W-:Y:S01]  /*65a0*/  @P1 STG.E desc[UR36][R8.64+0x20], R11 ;  /* 0x0000200b08001986 */ /* 0x0001e2000c101924 */
[----:B------:R-:W-:Y:S01]  /*65b0*/  ISETP.GT.AND P1, PT, R3, 0x19, PT ;  /* 0x000000190300780c */ /* 0x000fe20003f24270 */
[-C--:B------:R-:W-:Y:S01]  /*65c0*/  FMUL R29, R29, R18.reuse ;  /* 0x000000121d1d7220 */ /* 0x080fe20000400000 */
[----:B------:R-:W-:Y:S01]  /*65d0*/  F2FP.TF32.F32.PACK_B R75, R75 ;  /* 0x0000004bff4b723e */ /* 0x000fe200024050ff */
[-C--:B------:R-:W-:Y:S01]  /*65e0*/  FMUL R31, R31, R18.reuse ;  /* 0x000000121f1f7220 */ /* 0x080fe20000400000 */
[----:B------:R-:W-:Y:S01]  /*65f0*/  ISETP.GT.AND P5, PT, R3, 0x28, PT ;  /* 0x000000280300780c */ /* 0x000fe20003fa4270 */
[-C--:B------:R-:W-:Y:S01]  /*6600*/  FMUL R33, R33, R18.reuse ;  /* 0x0000001221217220 */ /* 0x080fe20000400000 */
[----:B------:R-:W-:Y:S01]  /*6610*/  ISETP.GT.AND P4, PT, R3, 0x29, PT ;  /* 0x000000290300780c */ /* 0x000fe20003f84270 */
[-C--:B------:R-:W-:Y:S01]  /*6620*/  FMUL R35, R35, R18.reuse ;  /* 0x0000001223237220 */ /* 0x080fe20000400000 */
[----:B------:R-:W-:Y:S01]  /*6630*/  F2FP.TF32.F32.PACK_B R77, R77 ;  /* 0x0000004dff4d723e */ /* 0x000fe200024050ff */
[----:B------:R1:W-:Y:S01]  /*6640*/  @P0 STG.E desc[UR36][R6.64+0x40], R13 ;  /* 0x0000400d06000986 */ /* 0x0003e2000c101924 */
[----:B------:R-:W-:Y:S01]  /*6650*/  ISETP.GT.AND P0, PT, R2, RZ, P2 ;  /* 0x000000ff0200720c */ /* 0x000fe20001704270 */
[-C--:B0-----:R-:W-:Y:S01]  /*6660*/  FMUL R11, R66, R18.reuse ;  /* 0x00000012420b7220 */ /* 0x081fe20000400000 */
[----:B------:R-:W-:Y:S01]  /*6670*/  F2FP.TF32.F32.PACK_B R79, R79 ;  /* 0x0000004fff4f723e */ /* 0x000fe200024050ff */
[-C--:B------:R-:W-:Y:S01]  /*6680*/  FMUL R37, R37, R18.reuse ;  /* 0x0000001225257220 */ /* 0x080fe20000400000 */
[----:B------:R-:W-:Y:S01]  /*6690*/  F2FP.TF32.F32.PACK_B R81, R81 ;  /* 0x00000051ff51723e */ /* 0x000fe200024050ff */
[-C--:B------:R-:W-:Y:S01]  /*66a0*/  FMUL R39, R39, R18.reuse ;  /* 0x0000001227277220 */ /* 0x080fe20000400000 */
[----:B------:R-:W-:Y:S01]  /*66b0*/  F2FP.TF32.F32.PACK_B R11, R11 ;  /* 0x0000000bff0b723e */ /* 0x000fe200024050ff */
[-C--:B------:R-:W-:Y:S01]  /*66c0*/  FMUL R41, R41, R18.reuse ;  /* 0x0000001229297220 */ /* 0x080fe20000400000 */
[----:B------:R-:W-:Y:S01]  /*66d0*/  F2FP.TF32.F32.PACK_B R83, R83 ;  /* 0x00000053ff53723e */ /* 0x000fe200024050ff */
[-C--:B------:R-:W-:Y:S01]  /*66e0*/  FMUL R43, R43, R18.reuse ;  /* 0x000000122b2b7220 */ /* 0x080fe20000400000 */
[----:B------:R-:W-:Y:S01]  /*66f0*/  F2FP.TF32.F32.PACK_B R17, R17 ;  /* 0x00000011ff11723e */ /* 0x000fe200024050ff */
[-C--:B-1----:R-:W-:Y:S01]  /*6700*/  FMUL R13, R68, R18.reuse ;  /* 0x00000012440d7220 */ /* 0x082fe20000400000 */
[----:B------:R-:W-:Y:S01]  /*6710*/  P2R R22, PR, RZ, 0x20 ;  /* 0x00000020ff167803 */ /* 0x000fe20000000000 */
[----:B------:R-:W-:Y:S01]  /*6720*/  @P0 STG.E desc[UR36][R6.64+0x44], R65 ;  /* 0x0000444106000986 */ /* 0x000fe2000c101924 */
[C---:B------:R-:W-:Y:S01]  /*6730*/  ISETP.GT.AND P0, PT, R2.reuse, 0x8, P3 ;  /* 0x000000080200780c */ /* 0x040fe20001f04270 */
[-C--:B------:R-:W-:Y:S01]  /*6740*/  FMUL R45, R45, R18.reuse ;  /* 0x000000122d2d7220 */ /* 0x080fe20000400000 */
[----:B------:R-:W-:Y:S01]  /*6750*/  F2FP.TF32.F32.PACK_B R13, R13 ;  /* 0x0000000dff0d723e */ /* 0x000fe200024050ff */
[-C--:B------:R-:W-:Y:S01]  /*6760*/  FMUL R47, R47, R18.reuse ;  /* 0x000000122f2f7220 */ /* 0x080fe20000400000 */
[----:B------:R-:W-:Y:S01]  /*6770*/  ISETP.GT.AND P3, PT, R3, 0x30, PT ;  /* 0x000000300300780c */ /* 0x000fe20003f64270 */
[-C--:B------:R-:W-:Y:S01]  /*6780*/  FMUL R49, R49, R18.reuse ;  /* 0x0000001231317220 */ /* 0x080fe20000400000 */
[----:B------:R-:W-:Y:S01]  /*6790*/  P2R R20, PR, RZ, 0x10 ;  /* 0x00000010ff147803 */ /* 0x000fe20000000000 */
[-C--:B------:R-:W-:Y:S01]  /*67a0*/  FMUL R51, R51, R18.reuse ;  /* 0x0000001233337220 */ /* 0x080fe20000400000 */
[----:B------:R-:W-:Y:S01]  /*67b0*/  F2FP.TF32.F32.PACK_B R85, R85 ;  /* 0x00000055ff55723e */ /* 0x000fe200024050ff */
[-C--:B------:R-:W-:Y:S01]  /*67c0*/  FMUL R53, R53, R18.reuse ;  /* 0x0000001235357220 */ /* 0x080fe20000400000 */
[----:B------:R-:W-:Y:S01]  /*67d0*/  F2FP.TF32.F32.PACK_B R87, R87 ;  /* 0x00000057ff57723e */ /* 0x000fe200024050ff */
[----:B------:R-:W-:Y:S01]  /*67e0*/  FMUL R55, R55, R18 ;  /* 0x0000001237377220 */ /* 0x000fe20000400000 */
[----:B------:R-:W-:Y:S01]  /*67f0*/  F2FP.TF32.F32.PACK_B R25, R25 ;  /* 0x00000019ff19723e */ /* 0x000fe200024050ff */
[----:B------:R0:W-:Y:S01]  /*6800*/  @P0 STG.E desc[UR36][R8.64+0x40], R11 ;  /* 0x0000400b08000986 */ /* 0x0001e2000c101924 */
[----:B------:R-:W-:-:S02]  /*6810*/  ISETP.GT.AND P0, PT, R2, 0x8, P2 ;  /* 0x000000080200780c */ /* 0x000fc40001704270 */
[----:B------:R-:W-:Y:S02]  /*6820*/  ISETP.GT.AND P2, PT, R3, 0x18, PT ;  /* 0x000000180300780c */ /* 0x000fe40003f44270 */
[----:B------:R-:W-:Y:S02]  /*6830*/  F2FP.TF32.F32.PACK_B R27, R27 ;  /* 0x0000001bff1b723e */ /* 0x000fe400024050ff */
[----:B------:R-:W-:Y:S02]  /*6840*/  F2FP.TF32.F32.PACK_B R29, R29 ;  /* 0x0000001dff1d723e */ /* 0x000fe400024050ff */
[----:B------:R-:W-:Y:S02]  /*6850*/  F2FP.TF32.F32.PACK_B R31, R31 ;  /* 0x0000001fff1f723e */ /* 0x000fe400024050ff */
[----:B------:R-:W-:Y:S01]  /*6860*/  F2FP.TF32.F32.PACK_B R33, R33 ;  /* 0x00000021ff21723e */ /* 0x000fe200024050ff */
[----:B0-----:R-:W-:Y:S01]  /*6870*/  FMUL R11, R70, R18 ;  /* 0x00000012460b7220 */ /* 0x001fe20000400000 */
[----:B------:R-:W-:Y:S01]  /*6880*/  F2FP.TF32.F32.PACK_B R35, R35 ;  /* 0x00000023ff23723e */ /* 0x000fe200024050ff */
[----:B------:R-:W-:Y:S01]  /*6890*/  @P0 STG.E desc[UR36][R8.64+0x44], R67 ;  /* 0x0000444308000986 */ /* 0x000fe2000c101924 */
[----:B------:R-:W-:-:S02]  /*68a0*/  ISETP.GT.AND P0, PT, R2, RZ, P2 ;  /* 0x000000ff0200720c */ /* 0x000fc40001704270 */
[----:B------:R-:W-:Y:S02]  /*68b0*/  F2FP.TF32.F32.PACK_B R11, R11 ;  /* 0x0000000bff0b723e */ /* 0x000fe400024050ff */
[----:B------:R-:W-:Y:S02]  /*68c0*/  F2FP.TF32.F32.PACK_B R37, R37 ;  /* 0x00000025ff25723e */ /* 0x000fe400024050ff */
[----:B------:R-:W-:Y:S02]  /*68d0*/  F2FP.TF32.F32.PACK_B R39, R39 ;  /* 0x00000027ff27723e */ /* 0x000fe400024050ff */
[----:B------:R-:W-:Y:S02]  /*68e0*/  F2FP.TF32.F32.PACK_B R41, R41 ;  /* 0x00000029ff29723e */ /* 0x000fe400024050ff */
[----:B------:R-:W-:Y:S02]  /*68f0*/  F2FP.TF32.F32.PACK_B R43, R43 ;  /* 0x0000002bff2b723e */ /* 0x000fe400024050ff */
[----:B------:R-:W-:Y:S01]  /*6900*/  F2FP.TF32.F32.PACK_B R45, R45 ;  /* 0x0000002dff2d723e */ /* 0x000fe200024050ff */
[----:B------:R0:W-:Y:S01]  /*6910*/  @P0 STG.E desc[UR36][R6.64+0x60], R13 ;  /* 0x0000600d06000986 */ /* 0x0001e2000c101924 */
[----:B------:R-:W-:-:S02]  /*6920*/  ISETP.GT.AND P0, PT, R2, RZ, P1 ;  /* 0x000000ff0200720c */ /* 0x000fc40000f04270 */
[----:B------:R-:W-:Y:S02]  /*6930*/  F2FP.TF32.F32.PACK_B R47, R47 ;  /* 0x0000002fff2f723e */ /* 0x000fe400024050ff */
[----:B------:R-:W-:Y:S02]  /*6940*/  F2FP.TF32.F32.PACK_B R49, R49 ;  /* 0x00000031ff31723e */ /* 0x000fe400024050ff */
[----:B------:R-:W-:Y:S02]  /*6950*/  F2FP.TF32.F32.PACK_B R51, R51 ;  /* 0x00000033ff33723e */ /* 0x000fe400024050ff */
[----:B------:R-:W-:Y:S02]  /*6960*/  F2FP.TF32.F32.PACK_B R53, R53 ;  /* 0x00000035ff35723e */ /* 0x000fe400024050ff */
[----:B------:R-:W-:Y:S01]  /*6970*/  F2FP.TF32.F32.PACK_B R55, R55 ;  /* 0x00000037ff37723e */ /* 0x000fe200024050ff */
[----:B0-----:R-:W-:Y:S02]  /*6980*/  FMUL R13, R72, R18 ;  /* 0x00000012480d7220 */ /* 0x001fe40000400000 */
[----:B------:R-:W-:Y:S01]  /*6990*/  @P0 STG.E desc[UR36][R6.64+0x64], R69 ;  /* 0x0000644506000986 */ /* 0x000fe2000c101924 */
[----:B------:R-:W-:-:S02]  /*69a0*/  ISETP.GT.AND P0, PT, R2, 0x8, P2 ;  /* 0x000000080200780c */ /* 0x000fc40001704270 */
[----:B------:R-:W-:Y:S02]  /*69b0*/  ISETP.GT.AND P2, PT, R3, 0x20, PT ;  /* 0x000000200300780c */ /* 0x000fe40003f44270 */
[----:B------:R-:W-:-:S09]  /*69c0*/  F2FP.TF32.F32.PACK_B R13, R13 ;  /* 0x0000000dff0d723e */ /* 0x000fd200024050ff */
[----:B------:R0:W-:Y:S01]  /*69d0*/  @P0 STG.E desc[UR36][R8.64+0x60], R11 ;  /* 0x0000600b08000986 */ /* 0x0001e2000c101924 */
[----:B------:R-:W-:Y:S02]  /*69e0*/  ISETP.GT.AND P0, PT, R2, 0x8, P1 ;  /* 0x000000080200780c */ /* 0x000fe40000f04270 */
[----:B------:R-:W-:Y:S01]  /*69f0*/  ISETP.GT.AND P1, PT, R3, 0x21, PT ;  /* 0x000000210300780c */ /* 0x000fe20003f24270 */
[----:B0-----:R-:W-:-:S10]  /*6a00*/  FMUL R11, R74, R18 ;  /* 0x000000124a0b7220 */ /* 0x001fd40000400000 */
[----:B------:R-:W-:Y:S01]  /*6a10*/  @P0 STG.E desc[UR36][R8.64+0x64], R71 ;  /* 0x0000644708000986 */ /* 0x000fe2000c101924 */
[----:B------:R-:W-:Y:S02]  /*6a20*/  ISETP.GT.AND P0, PT, R2, RZ, P2 ;  /* 0x000000ff0200720c */ /* 0x000fe40001704270 */
[----:B------:R-:W-:-:S11]  /*6a30*/  F2FP.TF32.F32.PACK_B R11, R11 ;  /* 0x0000000bff0b723e */ /* 0x000fd600024050ff */
[----:B------:R0:W-:Y:S01]  /*6a40*/  @P0 STG.E desc[UR36][R6.64+0x80], R13 ;  /* 0x0000800d06000986 */ /* 0x0001e2000c101924 */
[----:B------:R-:W-:Y:S01]  /*6a50*/  ISETP.GT.AND P0, PT, R2, RZ, P1 ;  /* 0x000000ff0200720c */ /* 0x000fe20000f04270 */
[----:B0-----:R-:W-:-:S12]  /*6a60*/  FMUL R13, R76, R18 ;  /* 0x000000124c0d7220 */ /* 0x001fd80000400000 */
[----:B------:R-:W-:Y:S01]  /*6a70*/  @P0 STG.E desc[UR36][R6.64+0x84], R73 ;  /* 0x0000844906000986 */ /* 0x000fe2000c101924 */
[----:B------:R-:W-:Y:S02]  /*6a80*/  ISETP.GT.AND P0, PT, R2, 0x8, P2 ;  /* 0x000000080200780c */ /* 0x000fe40001704270 */
[----:B------:R-:W-:Y:S02]  /*6a90*/  F2FP.TF32.F32.PACK_B R13, R13 ;  /* 0x0000000dff0d723e */ /* 0x000fe400024050ff */
[----:B------:R-:W-:-:S09]  /*6aa0*/  ISETP.GT.AND P2, PT, R3, 0x38, PT ;  /* 0x000000380300780c */ /* 0x000fd20003f44270 */
[----:B------:R0:W-:Y:S01]  /*6ab0*/  @P0 STG.E desc[UR36][R8.64+0x80], R11 ;  /* 0x0000800b08000986 */ /* 0x0001e2000c101924 */
[----:B------:R-:W-:Y:S01]  /*6ac0*/  ISETP.GT.AND P0, PT, R2, 0x8, P1 ;  /* 0x000000080200780c */ /* 0x000fe20000f04270 */
[----:B0-----:R-:W-:-:S12]  /*6ad0*/  FMUL R11, R78, R18 ;  /* 0x000000124e0b7220 */ /* 0x001fd80000400000 */
        /* <DEDUP_REMOVED lines=8> */
[----:B------:R-:W-:-:S11]  /*6b60*/  F2FP.TF32.F32.PACK_B R13, R13 ;  /* 0x0000000dff0d723e */ /* 0x000fd600024050ff */
[----:B------:R0:W-:Y:S01]  /*6b70*/  @P0 STG.E desc[UR36][R8.64+0xa0], R11 ;  /* 0x0000a00b08000986 */ /* 0x0001e2000c101924 */
[C---:B------:R-:W-:Y:S02]  /*6b80*/  ISETP.GT.AND P0, PT, R2.reuse, 0x8, P4 ;  /* 0x000000080200780c */ /* 0x040fe40002704270 */
[----:B------:R-:W-:Y:S01]  /*6b90*/  ISETP.GT.AND P4, PT, R2, 0x8, P2 ;  /* 0x000000080200780c */ /* 0x000fe20001784270 */
[----:B0-----:R-:W-:-:S10]  /*6ba0*/  FMUL R11, R82, R18 ;  /* 0x00000012520b7220 */ /* 0x001fd40000400000 */
[----:B------:R-:W-:Y:S01]  /*6bb0*/  @P0 STG.E desc[UR36][R8.64+0xa4], R79 ;  /* 0x0000a44f08000986 */ /* 0x000fe2000c101924 */
[----:B------:R-:W-:Y:S02]  /*6bc0*/  ISETP.GT.AND P0, PT, R2, RZ, P3 ;  /* 0x000000ff0200720c */ /* 0x000fe40001f04270 */
[----:B------:R-:W-:-:S11]  /*6bd0*/  F2FP.TF32.F32.PACK_B R11, R11 ;  /* 0x0000000bff0b723e */ /* 0x000fd600024050ff */
[----:B------:R0:W-:Y:S01]  /*6be0*/  @P0 STG.E desc[UR36][R6.64+0xc0], R13 ;  /* 0x0000c00d06000986 */ /* 0x0001e2000c101924 */
[----:B------:R-:W-:-:S04]  /*6bf0*/  ISETP.GT.AND P0, PT, R3, 0x31, PT ;  /* 0x000000310300780c */ /* 0x000fc80003f04270 */
[----:B------:R-:W-:-:S13]  /*6c00*/  ISETP.GT.AND P1, PT, R2, RZ, P0 ;  /* 0x000000ff0200720c */ /* 0x000fda0000724270 */
[----:B------:R-:W-:Y:S01]  /*6c10*/  @P1 STG.E desc[UR36][R6.64+0xc4], R81 ;  /* 0x0000c45106001986 */ /* 0x000fe2000c101924 */
[----:B------:R-:W-:-:S13]  /*6c20*/  ISETP.GT.AND P1, PT, R2, 0x8, P3 ;  /* 0x000000080200780c */ /* 0x000fda0001f24270 */
[----:B------:R1:W-:Y:S01]  /*6c30*/  @P1 STG.E desc[UR36][R8.64+0xc0], R11 ;  /* 0x0000c00b08001986 */ /* 0x0003e2000c101924 */
[----:B------:R-:W-:-:S13]  /*6c40*/  ISETP.GT.AND P1, PT, R2, 0x8, P0 ;  /* 0x000000080200780c */ /* 0x000fda0000724270 */
[----:B------:R-:W-:Y:S01]  /*6c50*/  @P1 STG.E desc[UR36][R8.64+0xc4], R83 ;  /* 0x0000c45308001986 */ /* 0x000fe2000c101924 */
[----:B------:R-:W-:-:S05]  /*6c60*/  IADD3 R12, P1, R23, R8, RZ ;  /* 0x00000008170c7210 */ /* 0x000fca0007f3e0ff */
[----:B0-----:R-:W-:Y:S01]  /*6c70*/  IMAD.X R13, R21, 0x1, R9, P1 ;  /* 0x00000001150d7824 */ /* 0x001fe200008e0609 */
[----:B------:R-:W-:-:S13]  /*6c80*/  ISETP.GT.AND P1, PT, R2, RZ, P2 ;  /* 0x000000ff0200720c */ /* 0x000fda0001724270 */
[----:B------:R0:W-:Y:S01]  /*6c90*/  @P1 STG.E desc[UR36][R6.64+0xe0], R17 ;  /* 0x0000e01106001986 */ /* 0x0001e2000c101924 */
[----:B------:R-:W-:-:S05]  /*6ca0*/  IADD3 R14, P1, R23, R8, RZ ;  /* 0x00000008170e7210 */ /* 0x000fca0007f3e0ff */
[----:B------:R-:W-:Y:S01]  /*6cb0*/  IMAD.X R15, R21, 0x1, R9, P1 ;  /* 0x00000001150f7824 */ /* 0x000fe200008e0609 */
[----:B------:R-:W-:-:S05]  /*6cc0*/  IADD3 R10, P1, R23, R6, RZ ;  /* 0x00000006170a7210 */ /* 0x000fca0007f3e0ff */
[----:B-1----:R-:W-:Y:S01]  /*6cd0*/  IMAD.X R11, R21, 0x1, R7, P1 ;  /* 0x00000001150b7824 */ /* 0x002fe200008e0607 */
[----:B------:R-:W-:Y:S01]  /*6ce0*/  ISETP.GT.AND P1, PT, R3, 0x39, PT ;  /* 0x000000390300780c */ /* 0x000fe20003f24270 */
[-C--:B0-----:R-:W-:Y:S01]  /*6cf0*/  FMUL R17, R86, R18.reuse ;  /* 0x0000001256117220 */ /* 0x081fe20000400000 */
[----:B------:R-:W-:Y:S02]  /*6d00*/  FMUL R21, R24, R18 ;  /* 0x0000001218157220 */ /* 0x000fe40000400000 */
[----:B------:R-:W-:Y:S02]  /*6d10*/  ISETP.GT.AND P5, PT, R2, RZ, P1 ;  /* 0x000000ff0200720c */ /* 0x000fe40000fa4270 */
[----:B------:R-:W-:Y:S02]  /*6d20*/  F2FP.TF32.F32.PACK_B R17, R17 ;  /* 0x00000011ff11723e */ /* 0x000fe400024050ff */
[----:B------:R-:W-:-:S09]  /*6d30*/  F2FP.TF32.F32.PACK_B R21, R21 ;  /* 0x00000015ff15723e */ /* 0x000fd200024050ff */
[----:B------:R-:W-:Y:S01]  /*6d40*/  @P5 STG.E desc[UR36][R6.64+0xe4], R85 ;  /* 0x0000e45506005986 */ /* 0x000fe2000c101924 */
[----:B------:R-:W-:-:S03]  /*6d50*/  ISETP.GT.AND P5, PT, R3, 0x1, PT ;  /* 0x000000010300780c */ /* 0x000fc60003fa4270 */
[----:B------:R0:W-:Y:S01]  /*6d60*/  @P4 STG.E desc[UR36][R8.64+0xe0], R17 ;  /* 0x0000e01108004986 */ /* 0x0001e2000c101924 */
[C---:B------:R-:W-:Y:S02]  /*6d70*/  ISETP.GT.AND P4, PT, R2.reuse, 0x8, P1 ;  /* 0x000000080200780c */ /* 0x040fe40000f84270 */
[----:B------:R-:W-:Y:S01]  /*6d80*/  ISETP.GT.AND P5, PT, R2, 0x80, P5 ;  /* 0x000000800200780c */ /* 0x000fe20002fa4270 */
[----:B0-----:R-:W-:-:S10]  /*6d90*/  FMUL R17, R28, R18 ;  /* 0x000000121c117220 */ /* 0x001fd40000400000 */
[----:B------:R0:W-:Y:S01]  /*6da0*/  @P4 STG.E desc[UR36][R8.64+0xe4], R87 ;  /* 0x0000e45708004986 */ /* 0x0001e2000c101924 */
[C---:B------:R-:W-:Y:S01]  /*6db0*/  ISETP.GT.AND P4, PT, R2.reuse, 0x80, P6 ;  /* 0x000000800200780c */ /* 0x040fe20003784270 */
[----:B------:R-:W-:Y:S01]  /*6dc0*/  @P5 IMAD.MOV.U32 R6, RZ, RZ, R10 ;  /* 0x000000ffff065224 */ /* 0x000fe200078e000a */
[----:B------:R-:W-:Y:S01]  /*6dd0*/  ISETP.GT.AND P6, PT, R2, 0x88, P6 ;  /* 0x000000880200780c */ /* 0x000fe200037c4270 */
[----:B------:R-:W-:Y:S01]  /*6de0*/  @P5 IMAD.MOV.U32 R7, RZ, RZ, R11 ;  /* 0x000000ffff075224 */ /* 0x000fe200078e000b */
[----:B------:R-:W-:Y:S01]  /*6df0*/  F2FP.TF32.F32.PACK_B R17, R17 ;  /* 0x00000011ff11723e */ /* 0x000fe200024050ff */
[----:B0-----:R-:W-:-:S08]  /*6e00*/  FMUL R9, R26, R18 ;  /* 0x000000121a097220 */ /* 0x001fd00000400000 */
[----:B------:R-:W-:Y:S01]  /*6e10*/  @P4 STG.E desc[UR36][R10.64], R21 ;  /* 0x000000150a004986 */ /* 0x000fe2000c101924 */
[----:B------:R-:W-:Y:S02]  /*6e20*/  ISETP.NE.AND P4, PT, R20, RZ, PT ;  /* 0x000000ff1400720c */ /* 0x000fe40003f85270 */
[----:B------:R-:W-:Y:S01]  /*6e30*/  F2FP.TF32.F32.PACK_B R9, R9 ;  /* 0x00000009ff09723e */ /* 0x000fe200024050ff */
[----:B------:R-:W-:Y:S01]  /*6e40*/  @P5 STG.E desc[UR36][R6.64+0x4], R25 ;  /* 0x0000041906005986 */ /* 0x000fe2000c101924 */
[----:B------:R-:W-:-:S03]  /*6e50*/  ISETP.NE.AND P5, PT, R22, RZ, PT ;  /* 0x000000ff1600720c */ /* 0x000fc60003fa5270 */
[----:B------:R0:W-:Y:S01]  /*6e60*/  @P6 STG.E desc[UR36][R12.64], R9 ;  /* 0x000000090c006986 */ /* 0x0001e2000c101924 */
[----:B------:R-:W-:-:S04]  /*6e70*/  ISETP.GT.AND P6, PT, R3, 0x1, PT ;  /* 0x000000010300780c */ /* 0x000fc80003fc4270 */
[----:B------:R-:W-:Y:S01]  /*6e80*/  ISETP.GT.AND P6, PT, R2, 0x88, P6 ;  /* 0x000000880200780c */ /* 0x000fe200037c4270 */
[-C--:B0-----:R-:W-:Y:S01]  /*6e90*/  FMUL R9, R30, R18.reuse ;  /* 0x000000121e097220 */ /* 0x081fe20000400000 */
[----:B------:R-:W-:-:S04]  /*6ea0*/  FMUL R13, R32, R18 ;  /* 0x00000012200d7220 */ /* 0x000fc80000400000 */
[----:B------:R-:W-:-:S07]  /*6eb0*/  F2FP.TF32.F32.PACK_B R9, R9 ;  /* 0x00000009ff09723e */ /* 0x000fce00024050ff */
[----:B------:R0:W-:Y:S01]  /*6ec0*/  @P6 STG.E desc[UR36][R14.64+0x4], R27 ;  /* 0x0000041b0e006986 */ /* 0x0001e2000c101924 */
[----:B------:R-:W-:Y:S02]  /*6ed0*/  ISETP.GT.AND P6, PT, R3, 0x8, PT ;  /* 0x000000080300780c */ /* 0x000fe40003fc4270 */
[----:B------:R-:W-:Y:S02]  /*6ee0*/  F2FP.TF32.F32.PACK_B R13, R13 ;  /* 0x0000000dff0d723e */ /* 0x000fe400024050ff */
[----:B------:R-:W-:Y:S01]  /*6ef0*/  ISETP.GT.AND P6, PT, R2, 0x80, P6 ;  /* 0x000000800200780c */ /* 0x000fe200037c4270 */
[----:B0-----:R-:W-:-:S05]  /*6f00*/  FMUL R15, R52, R18 ;  /* 0x00000012340f7220 */ /* 0x001fca0000400000 */
[----:B------:R-:W-:-:S07]  /*6f10*/  F2FP.TF32.F32.PACK_B R15, R15 ;  /* 0x0000000fff0f723e */ /* 0x000fce00024050ff */
[----:B------:R-:W-:Y:S02]  /*6f20*/  @P6 IMAD.MOV.U32 R6, RZ, RZ, R10 ;  /* 0x000000ffff066224 */ /* 0x000fe400078e000a */
[----:B------:R-:W-:-:S05]  /*6f30*/  @P6 IMAD.MOV.U32 R7, RZ, RZ, R11 ;  /* 0x000000ffff076224 */ /* 0x000fca00078e000b */
[----:B------:R0:W-:Y:S01]  /*6f40*/  @P6 STG.E desc[UR36][R6.64+0x20], R17 ;  /* 0x0000201106006986 */ /* 0x0001e2000c101924 */
[----:B------:R-:W-:-:S04]  /*6f50*/  ISETP.GT.AND P6, PT, R3, 0x9, PT ;  /* 0x000000090300780c */ /* 0x000fc80003fc4270 */
[----:B------:R-:W-:-:S13]  /*6f60*/  ISETP.GT.AND P6, PT, R2, 0x80, P6 ;  /* 0x000000800200780c */ /* 0x000fda00037c4270 */
[----:B0-----:R-:W-:Y:S02]  /*6f70*/  @P6 IMAD.MOV.U32 R6, RZ, RZ, R10 ;  /* 0x000000ffff066224 */ /* 0x001fe400078e000a */
[----:B------:R-:W-:-:S05]  /*6f80*/  @P6 IMAD.MOV.U32 R7, RZ, RZ, R11 ;  /* 0x000000ffff076224 */ /* 0x000fca00078e000b */
[----:B------:R-:W-:Y:S01]  /*6f90*/  @P6 STG.E desc[UR36][R6.64+0x24], R29 ;  /* 0x0000241d06006986 */ /* 0x000fe2000c101924 */
[----:B------:R-:W-:-:S04]  /*6fa0*/  ISETP.GT.AND P6, PT, R3, 0x8, PT ;  /* 0x000000080300780c */ /* 0x000fc80003fc4270 */
[----:B------:R-:W-:-:S13]  /*6fb0*/  ISETP.GT.AND P6, PT, R2, 0x88, P6 ;  /* 0x000000880200780c */ /* 0x000fda00037c4270 */
[----:B------:R0:W-:Y:S01]  /*6fc0*/  @P6 STG.E desc[UR36][R4.64+0x20], R9 ;  /* 0x0000200904006986 */ /* 0x0001e2000c101924 */
[----:B------:R-:W-:-:S04]  /*6fd0*/  ISETP.GT.AND P6, PT, R3, 0x9, PT ;  /* 0x000000090300780c */ /* 0x000fc80003fc4270 */
[----:B------:R-:W-:Y:S01]  /*6fe0*/  ISETP.GT.AND P6, PT, R2, 0x88, P6 ;  /* 0x000000880200780c */ /* 0x000fe200037c4270 */
[----:B0-----:R-:W-:-:S05]  /*6ff0*/  FMUL R9, R34, R18 ;  /* 0x0000001222097220 */ /* 0x001fca0000400000 */
[----:B------:R-:W-:-:S07]  /*7000*/  F2FP.TF32.F32.PACK_B R9, R9 ;  /* 0x00000009ff09723e */ /* 0x000fce00024050ff */
[----:B------:R-:W-:Y:S01]  /*7010*/  @P6 STG.E desc[UR36][R4.64+0x24], R31 ;  /* 0x0000241f04006986 */ /* 0x000fe2000c101924 */
[----:B------:R-:W-:-:S04]  /*7020*/  ISETP.GT.AND P6, PT, R3, 0x10, PT ;  /* 0x000000100300780c */ /* 0x000fc80003fc4270 */
[----:B------:R-:W-:-:S13]  /*7030*/  ISETP.GT.AND P6, PT, R2, 0x80, P6 ;  /* 0x000000800200780c */ /* 0x000fda00037c4270 */
[----:B------:R-:W-:Y:S02]  /*7040*/  @P6 IMAD.MOV.U32 R6, RZ, RZ, R10 ;  /* 0x000000ffff066224 */ /* 0x000fe400078e000a */
[----:B------:R-:W-:-:S05]  /*7050*/  @P6 IMAD.MOV.U32 R7, RZ, RZ, R11 ;  /* 0x000000ffff076224 */ /* 0x000fca00078e000b */
[----:B------:R0:W-:Y:S01]  /*7060*/  @P6 STG.E desc[UR36][R6.64+0x40], R13 ;  /* 0x0000400d06006986 */ /* 0x0001e2000c101924 */
[----:B------:R-:W-:-:S04]  /*7070*/  ISETP.GT.AND P6, PT, R3, 0x11, PT ;  /* 0x000000110300780c */ /* 0x000fc80003fc4270 */
[----:B------:R-:W-:Y:S01]  /*7080*/  ISETP.GT.AND P6, PT, R2, 0x80, P6 ;  /* 0x000000800200780c */ /* 0x000fe200037c4270 */
[----:B0-----:R-:W-:-:S05]  /*7090*/  FMUL R13, R36, R18 ;  /* 0x00000012240d7220 */ /* 0x001fca0000400000 */
[----:B------:R-:W-:-:S07]  /*70a0*/  F2FP.TF32.F32.PACK_B R13, R13 ;  /* 0x0000000dff0d723e */ /* 0x000fce00024050ff */
[----:B------:R-:W-:Y:S02]  /*70b0*/  @P6 IMAD.MOV.U32 R6, RZ, RZ, R10 ;  /* 0x000000ffff066224 */ /* 0x000fe400078e000a */
        /* <DEDUP_REMOVED lines=45> */
[----:B------:R-:W-:Y:S01]  /*7390*/  ISETP.GT.AND P6, PT, R3, 0x21, PT ;  /* 0x000000210300780c */ /* 0x000fe20003fc4270 */
[----:B------:R-:W-:-:S03]  /*73a0*/  FMUL R3, R44, R18 ;  /* 0x000000122c037220 */ /* 0x000fc60000400000 */
[----:B------:R-:W-:Y:S02]  /*73b0*/  ISETP.GT.AND P6, PT, R2, 0x88, P6 ;  /* 0x000000880200780c */ /* 0x000fe400037c4270 */
[----:B------:R-:W-:Y:S01]  /*73c0*/  F2FP.TF32.F32.PACK_B R3, R3 ;  /* 0x00000003ff03723e */ /* 0x000fe200024050ff */
[----:B0-----:R-:W-:-:S05]  /*73d0*/  FMUL R9, R46, R18 ;  /* 0x000000122e097220 */ /* 0x001fca0000400000 */
[----:B------:R-:W-:-:S05]  /*73e0*/  F2FP.TF32.F32.PACK_B R9, R9 ;  /* 0x00000009ff09723e */ /* 0x000fca00024050ff */
[----:B------:R-:W-:Y:S01]  /*73f0*/  @P6 STG.E desc[UR36][R4.64+0x84], R43 ;  /* 0x0000842b04006986 */ /* 0x000fe2000c101924 */
[C---:B------:R-:W-:Y:S02]  /*7400*/  ISETP.GT.AND P6, PT, R2.reuse, 0x80, P5 ;  /* 0x000000800200780c */ /* 0x040fe40002fc4270 */
[----:B------:R-:W-:-:S11]  /*7410*/  ISETP.GT.AND P5, PT, R2, 0x88, P5 ;  /* 0x000000880200780c */ /* 0x000fd60002fa4270 */
[----:B------:R-:W-:Y:S02]  /*7420*/  @P6 IMAD.MOV.U32 R6, RZ, RZ, R10 ;  /* 0x000000ffff066224 */ /* 0x000fe400078e000a */
[----:B------:R-:W-:-:S05]  /*7430*/  @P6 IMAD.MOV.U32 R7, RZ, RZ, R11 ;  /* 0x000000ffff076224 */ /* 0x000fca00078e000b */
[----:B------:R0:W-:Y:S01]  /*7440*/  @P6 STG.E desc[UR36][R6.64+0xa0], R3 ;  /* 0x0000a00306006986 */ /* 0x0001e2000c101924 */
[C---:B------:R-:W-:Y:S02]  /*7450*/  ISETP.GT.AND P6, PT, R2.reuse, 0x80, P4 ;  /* 0x000000800200780c */ /* 0x040fe400027c4270 */
[----:B------:R-:W-:Y:S01]  /*7460*/  ISETP.GT.AND P4, PT, R2, 0x88, P4 ;  /* 0x000000880200780c */ /* 0x000fe20002784270 */
[----:B0-----:R-:W-:-:S10]  /*7470*/  FMUL R3, R48, R18 ;  /* 0x0000001230037220 */ /* 0x001fd40000400000 */
[----:B------:R-:W-:Y:S02]  /*7480*/  @P6 IMAD.MOV.U32 R6, RZ, RZ, R10 ;  /* 0x000000ffff066224 */ /* 0x000fe400078e000a */
[----:B------:R-:W-:Y:S01]  /*7490*/  @P6 IMAD.MOV.U32 R7, RZ, RZ, R11 ;  /* 0x000000ffff076224 */ /* 0x000fe200078e000b */
[----:B------:R-:W-:-:S04]  /*74a0*/  F2FP.TF32.F32.PACK_B R3, R3 ;  /* 0x00000003ff03723e */ /* 0x000fc800024050ff */
[----:B------:R-:W-:Y:S04]  /*74b0*/  @P6 STG.E desc[UR36][R6.64+0xa4], R45 ;  /* 0x0000a42d06006986 */ /* 0x000fe8000c101924 */
[----:B------:R0:W-:Y:S01]  /*74c0*/  @P5 STG.E desc[UR36][R4.64+0xa0], R9 ;  /* 0x0000a00904005986 */ /* 0x0001e2000c101924 */
[C---:B------:R-:W-:Y:S02]  /*74d0*/  ISETP.GT.AND P5, PT, R2.reuse, 0x80, P3 ;  /* 0x000000800200780c */ /* 0x040fe40001fa4270 */
[C---:B------:R-:W-:Y:S01]  /*74e0*/  ISETP.GT.AND P3, PT, R2.reuse, 0x88, P3 ;  /* 0x000000880200780c */ /* 0x040fe20001f64270 */
[----:B------:R-:W-:Y:S01]  /*74f0*/  @P4 STG.E desc[UR36][R4.64+0xa4], R47 ;  /* 0x0000a42f04004986 */ /* 0x000fe2000c101924 */
[C---:B------:R-:W-:Y:S02]  /*7500*/  ISETP.GT.AND P4, PT, R2.reuse, 0x80, P0 ;  /* 0x000000800200780c */ /* 0x040fe40000784270 */
[----:B------:R-:W-:Y:S01]  /*7510*/  ISETP.GT.AND P0, PT, R2, 0x88, P0 ;  /* 0x000000880200780c */ /* 0x000fe20000704270 */
[----:B0-----:R-:W-:-:S06]  /*7520*/  FMUL R9, R54, R18 ;  /* 0x0000001236097220 */ /* 0x001fcc0000400000 */
[----:B------:R-:W-:Y:S02]  /*7530*/  @P5 IMAD.MOV.U32 R6, RZ, RZ, R10 ;  /* 0x000000ffff065224 */ /* 0x000fe400078e000a */
[----:B------:R-:W-:Y:S01]  /*7540*/  @P5 IMAD.MOV.U32 R7, RZ, RZ, R11 ;  /* 0x000000ffff075224 */ /* 0x000fe200078e000b */
[----:B------:R-:W-:-:S04]  /*7550*/  F2FP.TF32.F32.PACK_B R9, R9 ;  /* 0x00000009ff09723e */ /* 0x000fc800024050ff */
[----:B------:R0:W-:Y:S01]  /*7560*/  @P5 STG.E desc[UR36][R6.64+0xc0], R3 ;  /* 0x0000c00306005986 */ /* 0x0001e2000c101924 */
[C---:B------:R-:W-:Y:S02]  /*7570*/  ISETP.GT.AND P5, PT, R2.reuse, 0x80, P2 ;  /* 0x000000800200780c */ /* 0x040fe400017a4270 */
[----:B------:R-:W-:Y:S01]  /*7580*/  ISETP.GT.AND P2, PT, R2, 0x88, P2 ;  /* 0x000000880200780c */ /* 0x000fe20001744270 */
[----:B0-----:R-:W-:Y:S02]  /*7590*/  @P4 IMAD.MOV.U32 R6, RZ, RZ, R10 ;  /* 0x000000ffff064224 */ /* 0x001fe400078e000a */
[----:B------:R-:W-:Y:S02]  /*75a0*/  @P4 IMAD.MOV.U32 R7, RZ, RZ, R11 ;  /* 0x000000ffff074224 */ /* 0x000fe400078e000b */
[----:B------:R-:W-:-:S03]  /*75b0*/  @P3 IMAD.MOV.U32 R3, RZ, RZ, R5 ;  /* 0x000000ffff033224 */ /* 0x000fc600078e0005 */
[----:B------:R-:W-:Y:S01]  /*75c0*/  @P4 STG.E desc[UR36][R6.64+0xc4], R49 ;  /* 0x0000c43106004986 */ /* 0x000fe2000c101924 */
[C---:B------:R-:W-:Y:S02]  /*75d0*/  ISETP.GT.AND P4, PT, R2.reuse, 0x80, P1 ;  /* 0x000000800200780c */ /* 0x040fe40000f84270 */
[----:B------:R-:W-:Y:S01]  /*75e0*/  ISETP.GT.AND P1, PT, R2, 0x88, P1 ;  /* 0x000000880200780c */ /* 0x000fe20000f24270 */
[----:B------:R-:W-:-:S05]  /*75f0*/  @P3 IMAD.MOV.U32 R2, RZ, RZ, R4 ;  /* 0x000000ffff023224 */ /* 0x000fca00078e0004 */
[----:B------:R0:W-:Y:S02]  /*7600*/  @P3 STG.E desc[UR36][R2.64+0xc0], R13 ;  /* 0x0000c00d02003986 */ /* 0x0001e4000c101924 */
[----:B0-----:R-:W-:Y:S02]  /*7610*/  @P0 IMAD.MOV.U32 R2, RZ, RZ, R4 ;  /* 0x000000ffff020224 */ /* 0x001fe400078e0004 */
[----:B------:R-:W-:-:S05]  /*7620*/  @P0 IMAD.MOV.U32 R3, RZ, RZ, R5 ;  /* 0x000000ffff030224 */ /* 0x000fca00078e0005 */
[----:B------:R0:W-:Y:S02]  /*7630*/  @P0 STG.E desc[UR36][R2.64+0xc4], R51 ;  /* 0x0000c43302000986 */ /* 0x0001e4000c101924 */
[----:B0-----:R-:W-:Y:S02]  /*7640*/  @P5 IMAD.MOV.U32 R2, RZ, RZ, R10 ;  /* 0x000000ffff025224 */ /* 0x001fe400078e000a */
[----:B------:R-:W-:-:S05]  /*7650*/  @P5 IMAD.MOV.U32 R3, RZ, RZ, R11 ;  /* 0x000000ffff035224 */ /* 0x000fca00078e000b */
[----:B------:R0:W-:Y:S04]  /*7660*/  @P5 STG.E desc[UR36][R2.64+0xe0], R15 ;  /* 0x0000e00f02005986 */ /* 0x0001e8000c101924 */
[----:B------:R1:W-:Y:S01]  /*7670*/  @P4 STG.E desc[UR36][R10.64+0xe4], R53 ;  /* 0x0000e4350a004986 */ /* 0x0003e2000c101924 */
[----:B0-----:R-:W-:Y:S02]  /*7680*/  @P2 IMAD.MOV.U32 R2, RZ, RZ, R4 ;  /* 0x000000ffff022224 */ /* 0x001fe400078e0004 */
[----:B------:R-:W-:-:S05]  /*7690*/  @P2 IMAD.MOV.U32 R3, RZ, RZ, R5 ;  /* 0x000000ffff032224 */ /* 0x000fca00078e0005 */
[----:B------:R1:W-:Y:S04]  /*76a0*/  @P2 STG.E desc[UR36][R2.64+0xe0], R9 ;  /* 0x0000e00902002986 */ /* 0x0003e8000c101924 */
[----:B------:R1:W-:Y:S02]  /*76b0*/  @P1 STG.E desc[UR36][R4.64+0xe4], R55 ;  /* 0x0000e43704001986 */ /* 0x0003e4000c101924 */
.L_x_163:
[----:B------:R-:W-:Y:S05]  /*76c0*/  BSYNC B0 ;  /* 0x0000000000007941 */ /* 0x000fea0003800000 */
.L_x_39:
[----:B01----:R-:W2:Y:S04]  /*76d0*/  LDL.LU R3, [R1+0x18] ;  /* 0x0000180001037983 */ /* 0x003ea80000300800 */
[----:B------:R-:W2:Y:S01]  /*76e0*/  LDL.LU R2, [R1+0x1c] ;  /* 0x00001c0001027983 */ /* 0x000ea20000300800 */
[----:B------:R-:W-:Y:S01]  /*76f0*/  ULDC UR4, c[0x0][0xc] ;  /* 0x0000030000047ab9 */ /* 0x000fe20000000800 */
[----:B------:R-:W-:Y:S01]  /*7700*/  ULDC UR5, c[0x0][0x10] ;  /* 0x0000040000057ab9 */ /* 0x000fe20000000800 */
[----:B------:R-:W2:Y:S01]  /*7710*/  LDC R5, c[0x0][0x14] ;  /* 0x00000500ff057b82 */ /* 0x000ea20000000800 */
[----:B------:R-:W-:Y:S01]  /*7720*/  UIMAD.WIDE.U32 UR4, UR4, UR5, URZ ;  /* 0x00000005040472a5 */ /* 0x000fe2000f8e003f */
[----:B------:R-:W-:Y:S02]  /*7730*/  IMAD.MOV.U32 R23, RZ, RZ, -0x1 ;  /* 0xffffffffff177424 */ /* 0x000fe400078e00ff */
[----:B-----5:R-:W-:-:S03]  /*7740*/  IMAD.MOV.U32 R17, RZ, RZ, -0x1 ;  /* 0xffffffffff117424 */ /* 0x020fc600078e00ff */
[----:B--2---:R-:W-:-:S04]  /*7750*/  IMAD.WIDE.U32 R2, R5, UR4, R2 ;  /* 0x0000000405027c25 */ /* 0x004fc8000f8e0002 */
[----:B------:R-:W-:Y:S01]  /*7760*/  IMAD R5, R5, UR5, RZ ;  /* 0x0000000505057c24 */ /* 0x000fe2000f8e02ff */
[----:B------:R-:W-:Y:S01]  /*7770*/  ULDC.64 UR4, c[0x0][0x650] ;  /* 0x0001940000047ab9 */ /* 0x000fe20000000a00 */
[----:B------:R-:W-:Y:S01]  /*7780*/  IMAD.MOV.U32 R26, RZ, RZ, R2 ;  /* 0x000000ffff1a7224 */ /* 0x000fe200078e0002 */
[----:B------:R-:W-:Y:S01]  /*7790*/  ISETP.GE.U32.AND P0, PT, R2, UR4, PT ;  /* 0x0000000402007c0c */ /* 0x000fe2000bf06070 */
[----:B------:R-:W-:Y:S01]  /*77a0*/  IMAD.IADD R27, R3, 0x1, R5 ;  /* 0x00000001031b7824 */ /* 0x000fe200078e0205 */
[----:B------:R-:W-:-:S04]  /*77b0*/  PRMT R3, RZ, 0x7610, R3 ;  /* 0x00007610ff037816 */ /* 0x000fc80000000003 */
[----:B------:R0:W-:Y:S01]  /*77c0*/  STL [R1+0x18], R27 ;  /* 0x0000181b01007387 */ /* 0x0001e20000100800 */
[----:B------:R-:W-:-:S03]  /*77d0*/  ISETP.GE.U32.AND.EX P0, PT, R27, UR5, PT, P0 ;  /* 0x000000051b007c0c */ /* 0x000fc6000bf06100 */
[----:B------:R0:W-:Y:S10]  /*77e0*/  STL [R1+0x1c], R26 ;  /* 0x00001c1a01007387 */ /* 0x0001f40000100800 */
[----:B0-----:R-:W-:Y:S05]  /*77f0*/  @P0 BRA `(.L_x_164) ;  /* 0x00000004006c0947 */ /* 0x001fea0003800000 */
[----:B------:R-:W0:Y:S01]  /*7800*/  S2R R14, SR_CTAID.X ;  /* 0x00000000000e7919 */ /* 0x000e220000002500 */
[----:B------:R-:W1:Y:S01]  /*7810*/  LDC.64 R8, c[0x0][0x628] ;  /* 0x00018a00ff087b82 */ /* 0x000e620000000a00 */
[----:B------:R-:W-:Y:S01]  /*7820*/  ULDC UR4, c[0x0][0x150] ;  /* 0x0000540000047ab9 */ /* 0x000fe20000000800 */
[----:B------:R-:W-:Y:S01]  /*7830*/  IMAD.MOV.U32 R6, RZ, RZ, R26 ;  /* 0x000000ffff067224 */ /* 0x000fe200078e001a */
[----:B---34-:R-:W2:Y:S01]  /*7840*/  S2R R20, SR_CTAID.Y ;  /* 0x0000000000147919 */ /* 0x018ea20000002600 */
[----:B------:R-:W-:-:S04]  /*7850*/  IMAD.MOV.U32 R7, RZ, RZ, R27 ;  /* 0x000000ffff077224 */ /* 0x000fc800078e001b */
[----:B------:R-:W3:Y:S08]  /*7860*/  LDC R21, c[0x0][0x144] ;  /* 0x00005100ff157b82 */ /* 0x000ef00000000800 */
[----:B------:R-:W4:Y:S08]  /*7870*/  LDC R10, c[0x0][0x630] ;  /* 0x00018c00ff0a7b82 */ /* 0x000f300000000800 */
[----:B------:R-:W2:Y:S01]  /*7880*/  LDC.64 R12, c[0x0][0x620] ;  /* 0x00018800ff0c7b82 */ /* 0x000ea20000000a00 */
[----:B-1----:R-:W-:-:S04]  /*7890*/  ISETP.NE.U32.AND P0, PT, R8, RZ, PT ;  /* 0x000000ff0800720c */ /* 0x002fc80003f05070 */
[----:B------:R-:W-:Y:S02]  /*78a0*/  ISETP.NE.AND.EX P0, PT, R9, RZ, PT, P0 ;  /* 0x000000ff0900720c */ /* 0x000fe40003f05300 */
[----:B0-----:R-:W-:-:S05]  /*78b0*/  I2FP.F32.U32 R0, R14 ;  /* 0x0000000e00007245 */ /* 0x001fca0000201000 */
[----:B------:R-:W-:-:S04]  /*78c0*/  FMUL R0, R0, UR4 ;  /* 0x0000000400007c20 */ /* 0x000fc80008400000 */
[----:B------:R0:W1:Y:S02]  /*78d0*/  F2I.U32.TRUNC.NTZ R15, R0 ;  /* 0x00000000000f7305 */ /* 0x000064000020f000 */
[----:B---34-:R-:W-:Y:S05]  /*78e0*/  @!P0 BRA `(.L_x_165) ;  /* 0x0000000000288947 */ /* 0x018fea0003800000 */
[----:B0-----:R-:W0:Y:S02]  /*78f0*/  LDC R0, c[0x0][0x634] ;  /* 0x00018d00ff007b82 */ /* 0x001e240000000800 */
        /* <DEDUP_REMOVED lines=9> */
.L_x_165:
[-CC-:B------:R-:W-:Y:S01]  /*7990*/  SHF.R.U64 R17, R6, R10.reuse, R7.reuse ;  /* 0x0000000a06117219 */ /* 0x180fe20000001207 */
[----:B------:R-:W3:Y:S01]  /*79a0*/  LDC.64 R24, c[0x0][0x640] ;  /* 0x00019000ff187b82 */ /* 0x000ee20000000a00 */
[----:B0-----:R-:W-:Y:S01]  /*79b0*/  SHF.R.U32.HI R0, RZ, R10, R7 ;  /* 0x0000000aff007219 */ /* 0x001fe20000011607 */
[----:B------:R-:W-:Y:S01]  /*79c0*/  IMAD.MOV.U32 R2, RZ, RZ, R26 ;  /* 0x000000ffff027224 */ /* 0x000fe200078e001a */
[----:B------:R-:W-:Y:S01]  /*79d0*/  IADD3 R5, P0, RZ, -R17, RZ ;  /* 0x80000011ff057210 */ /* 0x000fe20007f1e0ff */
[----:B-1----:R-:W-:Y:S01]  /*79e0*/  IMAD.MOV R15, RZ, RZ, -R15 ;  /* 0x000000ffff0f7224 */ /* 0x002fe200078e0a0f */
[----:B------:R-:W-:Y:S01]  /*79f0*/  ULDC UR4, c[0x0][0x154] ;  /* 0x0000550000047ab9 */ /* 0x000fe20000000800 */
[----:B------:R-:W-:Y:S02]  /*7a00*/  IMAD.MOV.U32 R7, RZ, RZ, 0x1 ;  /* 0x00000001ff077424 */ /* 0x000fe400078e00ff */
[----:B------:R-:W0:Y:S01]  /*7a10*/  LDC R4, c[0x0][0x618] ;  /* 0x00018600ff047b82 */ /* 0x000e220000000800 */
[----:B------:R-:W-:-:S02]  /*7a20*/  IMAD.X R3, RZ, RZ, ~R0, P0 ;  /* 0x000000ffff037224 */ /* 0x000fc400000e0e00 */
[----:B------:R-:W-:Y:S02]  /*7a30*/  IMAD R15, R21, R15, R14 ;  /* 0x0000000f150f7224 */ /* 0x000fe400078e020e */
[-C--:B--2---:R-:W-:Y:S02]  /*7a40*/  IMAD R0, R3, R12.reuse, RZ ;  /* 0x0000000c03007224 */ /* 0x084fe400078e02ff */
[----:B------:R-:W-:Y:S01]  /*7a50*/  IMAD.MOV.U32 R3, RZ, RZ, R27 ;  /* 0x000000ffff037224 */ /* 0x000fe200078e001b */
[----:B------:R-:W1:Y:S01]  /*7a60*/  LDC R6, c[0x0][0x608] ;  /* 0x00018200ff067b82 */ /* 0x000e620000000800 */
[----:B------:R-:W-:-:S04]  /*7a70*/  IMAD.WIDE.U32 R2, R5, R12, R2 ;  /* 0x0000000c05027225 */ /* 0x000fc800078e0002 */
[----:B------:R-:W-:-:S03]  /*7a80*/  IMAD R5, R5, R13, R0 ;  /* 0x0000000d05057224 */ /* 0x000fc600078e0200 */
[----:B------:R-:W2:Y:S01]  /*7a90*/  LDC R22, c[0x0][0x658] ;  /* 0x00019600ff167b82 */ /* 0x000ea20000000800 */
[----:B------:R-:W-:Y:S01]  /*7aa0*/  I2FP.F32.U32 R0, R20 ;  /* 0x0000001400007245 */ /* 0x000fe20000201000 */
[----:B------:R-:W-:Y:S01]  /*7ab0*/  IMAD.IADD R3, R3, 0x1, R5 ;  /* 0x0000000103037824 */ /* 0x000fe200078e0205 */
[----:B---3--:R-:W-:Y:S01]  /*7ac0*/  ISETP.NE.U32.AND P0, PT, R24, RZ, PT ;  /* 0x000000ff1800720c */ /* 0x008fe20003f05070 */
[----:B------:R-:W-:Y:S02]  /*7ad0*/  IMAD.MOV.U32 R5, RZ, RZ, -0x1 ;  /* 0xffffffffff057424 */ /* 0x000fe400078e00ff */
[----:B------:R-:W-:Y:S02]  /*7ae0*/  FMUL R0, R0, UR4 ;  /* 0x0000000400007c20 */ /* 0x000fe40008400000 */
[----:B------:R-:W3:Y:S01]  /*7af0*/  LDC R13, c[0x0][0x148] ;  /* 0x00005200ff0d7b82 */ /* 0x000ee20000000800 */
[----:B0-----:R-:W-:Y:S01]  /*7b00*/  SHF.R.U64 R10, R2, R4, R3 ;  /* 0x00000004020a7219 */ /* 0x001fe20000001203 */
[----:B------:R0:W4:Y:S01]  /*7b10*/  F2I.U32.TRUNC.NTZ R12, R0 ;  /* 0x00000000000c7305 */ /* 0x000122000020f000 */
[----:B------:R-:W-:-:S02]  /*7b20*/  ISETP.NE.AND.EX P0, PT, R25, RZ, PT, P0 ;  /* 0x000000ff1900720c */ /* 0x000fc40003f05300 */
[----:B------:R-:W-:-:S03]  /*7b30*/  SHF.R.U32.HI R3, RZ, R4, R3 ;  /* 0x00000004ff037219 */ /* 0x000fc60000011603 */
[----:B------:R-:W0:Y:S01]  /*7b40*/  LDC R14, c[0x0][0x600] ;  /* 0x00018000ff0e7b82 */ /* 0x000e220000000800 */
[-CC-:B-1----:R-:W-:Y:S02]  /*7b50*/  SHF.R.U64 R8, R10, R6.reuse, R3.reuse ;  /* 0x000000060a087219 */ /* 0x182fe40000001203 */
[----:B------:R-:W-:-:S05]  /*7b60*/  SHF.R.U32.HI R3, RZ, R6, R3 ;  /* 0x00000006ff037219 */ /* 0x000fca0000011603 */
[----:B------:R-:W1:Y:S01]  /*7b70*/  LDC R23, c[0x0][0x648] ;  /* 0x00019200ff177b82 */ /* 0x000e620000000800 */
[-CC-:B--2---:R-:W-:Y:S02]  /*7b80*/  SHF.R.U64 R11, R8, R22.reuse, R3.reuse ;  /* 0x00000016080b7219 */ /* 0x184fe40000001203 */
[-C--:B------:R-:W-:Y:S02]  /*7b90*/  SHF.L.U32 R5, R5, R22.reuse, RZ ;  /* 0x0000001605057219 */ /* 0x080fe400000006ff */
[-C--:B------:R-:W-:Y:S01]  /*7ba0*/  SHF.R.U32.HI R3, RZ, R22.reuse, R3 ;  /* 0x00000016ff037219 */ /* 0x080fe20000011603 */
[----:B------:R-:W-:Y:S01]  /*7bb0*/  IMAD.MOV.U32 R2, RZ, RZ, R11 ;  /* 0x000000ffff027224 */ /* 0x000fe200078e000b */
[----:B------:R-:W-:Y:S01]  /*7bc0*/  SHF.L.U32 R22, R7, R22, RZ ;  /* 0x0000001607167219 */ /* 0x000fe200000006ff */
[----:B------:R-:W2:Y:S01]  /*7bd0*/  LDC R26, c[0x0][0x638] ;  /* 0x00018e00ff1a7b82 */ /* 0x000ea20000000800 */
[----:B------:R-:W-:-:S07]  /*7be0*/  LOP3.LUT R21, RZ, R5, RZ, 0x33, !PT ;  /* 0x00000005ff157212 */ /* 0x000fce00078e33ff */
[----:B------:R-:W0:Y:S01]  /*7bf0*/  LDC R27, c[0x0][0x610] ;  /* 0x00018400ff1b7b82 */ /* 0x000e220000000800 */
[----:B----4-:R-:W-:Y:S05]  /*7c00*/  @!P0 BRA `(.L_x_166) ;  /* 0x0000000000288947 */ /* 0x010fea0003800000 */
        /* <DEDUP_REMOVED lines=10> */
.L_x_166:
[----:B------:R-:W4:Y:S01]  /*7cb0*/  LDC R4, c[0x0][0x65c] ;  /* 0x00019700ff047b82 */ /* 0x000f220000000800 */
[----:B01----:R-:W-:Y:S01]  /*7cc0*/  SHF.R.U64 R0, R2, R23, R3 ;  /* 0x0000001702007219 */ /* 0x003fe20000001203 */
[----:B------:R-:W-:Y:S01]  /*7cd0*/  VIADD R5, R14, 0xffffffff ;  /* 0xffffffff0e057836 */ /* 0x000fe20000000000 */
[----:B------:R-:W-:Y:S01]  /*7ce0*/  LOP3.LUT R3, R8, R21, RZ, 0xc0, !PT ;  /* 0x0000001508037212 */ /* 0x000fe200078ec0ff */
[----:B------:R-:W-:Y:S02]  /*7cf0*/  IMAD.MOV R12, RZ, RZ, -R12 ;  /* 0x000000ffff0c7224 */ /* 0x000fe400078e0a0c */
[----:B------:R-:W-:Y:S01]  /*7d00*/  IMAD.MOV R2, RZ, RZ, -R0 ;  /* 0x000000ffff027224 */ /* 0x000fe200078e0a00 */
[----:B------:R-:W-:Y:S01]  /*7d10*/  LOP3.LUT R5, R10, R5, RZ, 0xc0, !PT ;  /* 0x000000050a057212 */ /* 0x000fe200078ec0ff */
[----:B------:R-:W-:Y:S02]  /*7d20*/  IMAD R0, R22, R0, R3 ;  /* 0x0000000016007224 */ /* 0x000fe400078e0203 */
[----:B--2---:R-:W-:-:S02]  /*7d30*/  IMAD R2, R2, R26, R11 ;  /* 0x0000001a02027224 */ /* 0x004fc400078e020b */
[----:B------:R-:W-:Y:S02]  /*7d40*/  IMAD.MOV.U32 R3, RZ, RZ, 0x1 ;  /* 0x00000001ff037424 */ /* 0x000fe400078e00ff */
[----:B------:R-:W-:Y:S01]  /*7d50*/  IMAD R5, R2, R14, R5 ;  /* 0x0000000e02057224 */ /* 0x000fe200078e0205 */
[----:B----4-:R-:W-:-:S13]  /*7d60*/  ISETP.NE.AND P0, PT, R4, 0x1, PT ;  /* 0x000000010400780c */ /* 0x010fda0003f05270 */
[----:B---3--:R-:W-:-:S04]  /*7d70*/  @P0 IMAD R15, R13, R12, R20 ;  /* 0x0000000c0d0f0224 */ /* 0x008fc800078e0214 */
[----:B------:R-:W-:-:S05]  /*7d80*/  IMAD R0, R0, R27, R15 ;  /* 0x0000001b00007224 */ /* 0x000fca00078e020f */
[----:B------:R-:W-:Y:S02]  /*7d90*/  SEL R23, R5, R0, !P0 ;  /* 0x0000000005177207 */ /* 0x000fe40004000000 */
[----:B------:R-:W-:-:S07]  /*7da0*/  SEL R0, R0, R5, !P0 ;  /* 0x0000000500007207 */ /* 0x000fce0004000000 */
.L_x_164:
[----:B------:R-:W-:Y:S01]  /*7db0*/  LOP3.LUT P0, RZ, R3, 0xff, RZ, 0xc0, !PT ;  /* 0x000000ff03ff7812 */ /* 0x000fe2000780c0ff */
[----:B------:R-:W-:-:S12]  /*7dc0*/  IMAD.MOV.U32 R22, RZ, RZ, R0 ;  /* 0x000000ffff167224 */ /* 0x000fd800078e0000 */
[----:B------:R-:W-:Y:S05]  /*7dd0*/  @P0 BRA `(.L_x_167) ;  /* 0xffffff9000900947 */ /* 0x000fea000383ffff */
[----:B------:R-:W-:Y:S05]  /*7de0*/  EXIT ;  /* 0x000000000000794d */ /* 0x000fea0003800000 */
.L_x_3:
[----:B------:R-:W3:Y:S04]  /*7df0*/  LDL R19, [R1+0x1c] ;  /* 0x00001c0001137983 */ /* 0x000ee80000100800 */
[----:B--2---:R-:W2:Y:S01]  /*7e00*/  LDL R20, [R1+0x18] ;  /* 0x0000180001147983 */ /* 0x004ea20000100800 */
[----:B------:R-:W-:Y:S01]  /*7e10*/  IMAD.MOV.U32 R6, RZ, RZ, -0x1 ;  /* 0xffffffffff067424 */ /* 0x000fe200078e00ff */
[----:B------:R-:W-:-:S04]  /*7e20*/  ULDC.64 UR4, c[0x0][0x650] ;  /* 0x0001940000047ab9 */ /* 0x000fc80000000a00 */
[----:B------:R0:W-:Y:S01]  /*7e30*/  STL [R1+0x8], R6 ;  /* 0x0000080601007387 */ /* 0x0001e20000100800 */
[----:B------:R-:W-:Y:S01]  /*7e40*/  PRMT R5, RZ, 0x7610, R5 ;  /* 0x00007610ff057816 */ /* 0x000fe20000000005 */
[----:B------:R-:W-:Y:S02]  /*7e50*/  IMAD.MOV.U32 R17, RZ, RZ, -0x1 ;  /* 0xffffffffff117424 */ /* 0x000fe400078e00ff */
[----:B------:R-:W-:Y:S01]  /*7e60*/  IMAD.MOV.U32 R16, RZ, RZ, -0x1 ;  /* 0xffffffffff107424 */ /* 0x000fe200078e00ff */
[----:B---3--:R-:W-:-:S04]  /*7e70*/  ISETP.GE.U32.AND P0, PT, R19, UR4, PT ;  /* 0x0000000413007c0c */ /* 0x008fc8000bf06070 */
[----:B--2---:R-:W-:-:S13]  /*7e80*/  ISETP.GE.U32.AND.EX P0, PT, R20, UR5, PT, P0 ;  /* 0x0000000514007c0c */ /* 0x004fda000bf06100 */
[----:B0-----:R-:W-:Y:S05]  /*7e90*/  @P0 BRA `(.L_x_168) ;  /* 0x0000000400680947 */ /* 0x001fea0003800000 */
        /* <DEDUP_REMOVED lines=18> */
.L_x_169:
        /* <DEDUP_REMOVED lines=15> */
[----:B------:R-:W3:Y:S02]  /*80b0*/  F2I.U32.TRUNC.NTZ R9, R9 ;  /* 0x0000000900097305 */ /* 0x000ee4000020f000 */
[----:B------:R-:W-:Y:S02]  /*80c0*/  IMAD R3, R5, R17, R8 ;  /* 0x0000001105037224 */ /* 0x000fe400078e0208 */
[----:B------:R-:W-:Y:S02]  /*80d0*/  IMAD.MOV.U32 R8, RZ, RZ, 0x1 ;  /* 0x00000001ff087424 */ /* 0x000fe400078e00ff */
[----:B------:R-:W-:Y:S01]  /*80e0*/  IMAD.IADD R3, R7, 0x1, R3 ;  /* 0x0000000107037824 */ /* 0x000fe200078e0203 */
[----:B------:R-:W4:Y:S04]  /*80f0*/  LDC R14, c[0x0][0x608] ;  /* 0x00018200ff0e7b82 */ /* 0x000f280000000800 */
[----:B0-----:R-:W-:-:S02]  /*8100*/  SHF.R.U64 R10, R6, R18, R3 ;  /* 0x00000012060a7219 */ /* 0x001fc40000001203 */
[----:B------:R-:W-:Y:S02]  /*8110*/  I2FP.F32.U32 R6, R4 ;  /* 0x0000000400067245 */ /* 0x000fe40000201000 */
[----:B------:R-:W0:Y:S01]  /*8120*/  LDC R19, c[0x0][0x658] ;  /* 0x00019600ff137b82 */ /* 0x000e220000000800 */
[----:B-1----:R-:W-:Y:S01]  /*8130*/  ISETP.NE.U32.AND P0, PT, R20, RZ, PT ;  /* 0x000000ff1400720c */ /* 0x002fe20003f05070 */
[----:B---3--:R-:W-:Y:S01]  /*8140*/  IMAD.MOV R5, RZ, RZ, -R9 ;  /* 0x000000ffff057224 */ /* 0x008fe200078e0a09 */
[----:B------:R-:W-:Y:S01]  /*8150*/  SHF.R.U32.HI R3, RZ, R18, R3 ;  /* 0x00000012ff037219 */ /* 0x000fe20000011603 */
[----:B------:R-:W-:Y:S01]  /*8160*/  FMUL R6, R6, UR4 ;  /* 0x0000000406067c20 */ /* 0x000fe20008400000 */
[----:B------:R-:W-:-:S03]  /*8170*/  ISETP.NE.AND.EX P0, PT, R21, RZ, PT, P0 ;  /* 0x000000ff1500720c */ /* 0x000fc60003f05300 */
[----:B------:R-:W1:Y:S01]  /*8180*/  LDC R17, c[0x0][0x148] ;  /* 0x00005200ff117b82 */ /* 0x000e620000000800 */
[----:B--2---:R-:W-:Y:S01]  /*8190*/  IMAD R18, R11, R5, R2 ;  /* 0x000000050b127224 */ /* 0x004fe200078e0202 */
[----:B------:R2:W3:Y:S06]  /*81a0*/  F2I.U32.TRUNC.NTZ R15, R6 ;  /* 0x00000006000f7305 */ /* 0x0004ec000020f000 */
[----:B------:R-:W1:Y:S01]  /*81b0*/  LDC R16, c[0x0][0x600] ;  /* 0x00018000ff107b82 */ /* 0x000e620000000800 */
[-CC-:B----4-:R-:W-:Y:S02]  /*81c0*/  SHF.R.U64 R13, R10, R14.reuse, R3.reuse ;  /* 0x0000000e0a0d7219 */ /* 0x190fe40000001203 */
[----:B------:R-:W-:Y:S01]  /*81d0*/  SHF.R.U32.HI R2, RZ, R14, R3 ;  /* 0x0000000eff027219 */ /* 0x000fe20000011603 */
[----:B------:R-:W-:-:S04]  /*81e0*/  IMAD.MOV.U32 R14, RZ, RZ, -0x1 ;  /* 0xffffffffff0e7424 */ /* 0x000fc800078e00ff */
[----:B------:R-:W4:Y:S01]  /*81f0*/  LDC R22, c[0x0][0x648] ;  /* 0x00019200ff167b82 */ /* 0x000f220000000800 */
[-C--:B0-----:R-:W-:Y:S02]  /*8200*/  SHF.L.U32 R5, R14, R19.reuse, RZ ;  /* 0x000000130e057219 */ /* 0x081fe400000006ff */
[-CC-:B------:R-:W-:Y:S02]  /*8210*/  SHF.R.U64 R14, R13, R19.reuse, R2.reuse ;  /* 0x000000130d0e7219 */ /* 0x180fe40000001202 */
[-C--:B------:R-:W-:Y:S02]  /*8220*/  SHF.R.U32.HI R3, RZ, R19.reuse, R2 ;  /* 0x00000013ff037219 */ /* 0x080fe40000011602 */
[----:B------:R-:W-:Y:S01]  /*8230*/  SHF.L.U32 R19, R8, R19, RZ ;  /* 0x0000001308137219 */ /* 0x000fe200000006ff */
[----:B------:R-:W0:Y:S01]  /*8240*/  LDC R23, c[0x0][0x638] ;  /* 0x00018e00ff177b82 */ /* 0x000e220000000800 */
[----:B------:R-:W-:Y:S01]  /*8250*/  LOP3.LUT R24, RZ, R5, RZ, 0x33, !PT ;  /* 0x00000005ff187212 */ /* 0x000fe200078e33ff */
[----:B------:R-:W-:-:S06]  /*8260*/  IMAD.MOV.U32 R2, RZ, RZ, R14 ;  /* 0x000000ffff027224 */ /* 0x000fcc00078e000e */
[----:B------:R-:W0:Y:S01]  /*8270*/  LDC R25, c[0x0][0x610] ;  /* 0x00018400ff197b82 */ /* 0x000e220000000800 */
[----:B--23--:R-:W-:Y:S05]  /*8280*/  @!P0 BRA `(.L_x_170) ;  /* 0x0000000000288947 */ /* 0x00cfea0003800000 */
[----:B------:R-:W2:Y:S02]  /*8290*/  LDC R5, c[0x0][0x64c] ;  /* 0x00019300ff057b82 */ /* 0x000ea40000000800 */
[----:B--2---:R-:W-:-:S05]  /*82a0*/  IADD3 R5, P0, R14, R5, RZ ;  /* 0x000000050e057210 */ /* 0x004fca0007f1e0ff */
        /* <DEDUP_REMOVED lines=8> */
.L_x_170:
[----:B------:R-:W2:Y:S01]  /*8330*/  LDC R5, c[0x0][0x65c] ;  /* 0x00019700ff057b82 */ /* 0x000ea20000000800 */
[----:B------:R3:W-:Y:S01]  /*8340*/  STL [R1+0x8], R12 ;  /* 0x0000080c01007387 */ /* 0x0007e20000100800 */
[----:B----4-:R-:W-:Y:S01]  /*8350*/  SHF.R.U64 R3, R2, R22, R3 ;  /* 0x0000001602037219 */ /* 0x010fe20000001203 */
[----:B------:R-:W-:Y:S01]  /*8360*/  IMAD.MOV R15, RZ, RZ, -R15 ;  /* 0x000000ffff0f7224 */ /* 0x000fe200078e0a0f */
[----:B------:R-:W-:Y:S01]  /*8370*/  LOP3.LUT R2, R13, R24, RZ, 0xc0, !PT ;  /* 0x000000180d027212 */ /* 0x000fe200078ec0ff */
[----:B-1----:R-:W-:Y:S01]  /*8380*/  VIADD R7, R16, 0xffffffff ;  /* 0xffffffff10077836 */ /* 0x002fe20000000000 */
[----:B--2---:R-:W-:Y:S01]  /*8390*/  ISETP.NE.AND P0, PT, R5, 0x1, PT ;  /* 0x000000010500780c */ /* 0x004fe20003f05270 */
[----:B------:R-:W-:-:S12]  /*83a0*/  IMAD.MOV R5, RZ, RZ, -R3 ;  /* 0x000000ffff057224 */ /* 0x000fd800078e0a03 */
[----:B------:R-:W-:Y:S02]  /*83b0*/  @P0 IMAD R18, R17, R15, R4 ;  /* 0x0000000f11120224 */ /* 0x000fe400078e0204 */
[----:B------:R-:W-:Y:S01]  /*83c0*/  IMAD R17, R19, R3, R2 ;  /* 0x0000000313117224 */ /* 0x000fe200078e0202 */
[----:B------:R-:W-:Y:S01]  /*83d0*/  LOP3.LUT R3, R10, R7, RZ, 0xc0, !PT ;  /* 0x000000070a037212 */ /* 0x000fe200078ec0ff */
[----:B0-----:R-:W-:Y:S02]  /*83e0*/  IMAD R2, R5, R23, R14 ;  /* 0x0000001705027224 */ /* 0x001fe400078e020e */
[----:B------:R-:W-:Y:S02]  /*83f0*/  IMAD R17, R17, R25, R18 ;  /* 0x0000001911117224 */ /* 0x000fe400078e0212 */
[----:B------:R-:W-:Y:S02]  /*8400*/  IMAD R2, R2, R16, R3 ;  /* 0x0000001002027224 */ /* 0x000fe400078e0203 */
[----:B------:R-:W-:-:S03]  /*8410*/  IMAD.MOV.U32 R5, RZ, RZ, 0x1 ;  /* 0x00000001ff057424 */ /* 0x000fc600078e00ff */
[----:B------:R-:W-:Y:S02]  /*8420*/  SEL R16, R2, R17, !P0 ;  /* 0x0000001102107207 */ /* 0x000fe40004000000 */
[----:B---3--:R-:W-:-:S07]  /*8430*/  SEL R17, R17, R2, !P0 ;  /* 0x0000000211117207 */ /* 0x008fce0004000000 */
.L_x_168:
[----:B------:R-:W-:-:S08]  /*8440*/  NOP ;  /* 0x0000000000007918 */ /* 0x000fd00000000000 */
[----:B------:R-:W0:-:S00]  /*8450*/  USETMAXREG.DEALLOC.CTAPOOL 0x28 ;  /* 0x00000028000079c8 */ /* 0x000e0000080e0500 */
[----:B0-----:R-:W-:-:S13]  /*8460*/  ISETP.NE.AND P0, PT, R0, RZ, PT ;  /* 0x000000ff0000720c */ /* 0x001fda0003f05270 */
[----:B------:R-:W-:Y:S05]  /*8470*/  @P0 EXIT ;  /* 0x000000000000094d */ /* 0x000fea0003800000 */
[----:B------:R-:W-:Y:S01]  /*8480*/  IMAD.MOV.U32 R0, RZ, RZ, 0x1 ;  /* 0x00000001ff007424 */ /* 0x000fe200078e00ff */
[----:B------:R0:W-:Y:S01]  /*8490*/  STL [R1+0x2c], RZ ;  /* 0x00002cff01007387 */ /* 0x0001e20000100800 */
[----:B------:R-:W-:-:S03]  /*84a0*/  LOP3.LUT P0, RZ, R5, 0xff, RZ, 0xc0, !PT ;  /* 0x000000ff05ff7812 */ /* 0x000fc6000780c0ff */
[----:B------:R0:W-:Y:S10]  /*84b0*/  STL [R1+0x24], R0 ;  /* 0x0000240001007387 */ /* 0x0001f40000100800 */
[----:B0-----:R-:W-:Y:S05]  /*84c0*/  @!P0 BRA `(.L_x_171) ;  /* 0x0000001800e88947 */ /* 0x001fea0003800000 */
[----:B------:R-:W2:Y:S01]  /*84d0*/  LDL R2, [R1+0x14] ;  /* 0x0000140001027983 */ /* 0x000ea20000100800 */
[----:B------:R-:W0:Y:S01]  /*84e0*/  LDC R0, c[0x0][0x28c] ;  /* 0x0000a300ff007b82 */ /* 0x000e220000000800 */
[----:B------:R-:W-:Y:S01]  /*84f0*/  ULDC UR37, c[0x0][0x658] ;  /* 0x0001960000257ab9 */ /* 0x000fe20000000800 */
[----:B------:R-:W-:Y:S01]  /*8500*/  ULDC UR39, c[0x0][0x600] ;  /* 0x0001800000277ab9 */ /* 0x000fe20000000800 */
[----:B------:R-:W3:Y:S01]  /*8510*/  LDL.LU R4, [R1+0xc] ;  /* 0x00000c0001047983 */ /* 0x000ee20000300800 */
[----:B------:R-:W-:Y:S01]  /*8520*/  UMOV UR5, 0xffffffff ;  /* 0xffffffff00057882 */ /* 0x000fe20000000000 */
[----:B------:R-:W-:Y:S01]  /*8530*/  ULDC UR4, c[0x0][0xc] ;  /* 0x0000030000047ab9 */ /* 0x000fe20000000800 */
[----:B------:R-:W-:Y:S01]  /*8540*/  USHF.L.U32 UR38, UR5, UR37, URZ ;  /* 0x0000002505267299 */ /* 0x000fe2000800063f */
[----:B------:R-:W1:Y:S01]  /*8550*/  S2R R6, SR_TID.X ;  /* 0x0000000000067919 */ /* 0x000e620000002100 */
[----:B------:R-:W-:Y:S01]  /*8560*/  UMOV UR6, 0x1 ;  /* 0x0000000100067882 */ /* 0x000fe20000000000 */
[----:B------:R-:W-:Y:S01]  /*8570*/  ULDC UR5, c[0x0][0x10] ;  /* 0x0000040000057ab9 */ /* 0x000fe20000000800 */
[----:B------:R-:W-:Y:S01]  /*8580*/  USHF.L.U32 UR37, UR6, UR37, URZ ;  /* 0x0000002506257299 */ /* 0x000fe2000800063f */
[----:B------:R-:W-:Y:S01]  /*8590*/  BSSY B7, `(.L_x_171) ;  /* 0x00001ad000077945 */ /* 0x000fe20003800000 */
[----:B------:R-:W-:Y:S01]  /*85a0*/  UIMAD.WIDE.U32 UR4, UR4, UR5, URZ ;  /* 0x00000005040472a5 */ /* 0x000fe2000f8e003f */
[----:B------:R-:W-:Y:S01]  /*85b0*/  ULDC UR6, c[0x0][0x14] ;  /* 0x0000050000067ab9 */ /* 0x000fe20000000800 */
[----:B------:R-:W-:-:S02]  /*85c0*/  UIADD3 UR39, UR39, -0x1, URZ ;  /* 0xffffffff27277890 */ /* 0x000fc4000fffe03f */
[----:B------:R-:W-:Y:S02]  /*85d0*/  UIMAD.WIDE.U32 UR54, UR4, UR6, URZ ;  /* 0x00000006043672a5 */ /* 0x000fe4000f8e003f */
[----:B------:R-:W-:Y:S02]  /*85e0*/  UIMAD UR45, UR5, UR6, URZ ;  /* 0x00000006052d72a4 */ /* 0x000fe4000f8e023f */
[----:B------:R-:W-:Y:S02]  /*85f0*/  ULOP3.LUT UR38, URZ, UR38, URZ, 0x33, !UPT ;  /* 0x000000263f267292 */ /* 0x000fe4000f8e333f */
[----:B------:R-:W-:Y:S01]  /*8600*/  UIADD3 UR45, UR55, UR45, URZ ;  /* 0x0000002d372d7290 */ /* 0x000fe2000fffe03f */
[----:B0-----:R-:W-:Y:S01]  /*8610*/  VIADD R0, R0, 0x1f ;  /* 0x0000001f00007836 */ /* 0x001fe20000000000 */
[----:B------:R-:W-:-:S04]  /*8620*/  ULDC.64 UR46, c[0x0][0x198] ;  /* 0x00006600002e7ab9 */ /* 0x000fc80000000a00 */
[----:B------:R-:W-:-:S04]  /*8630*/  SHF.R.S32.HI R3, RZ, 0x1f, R0 ;  /* 0x0000001fff037819 */ /* 0x000fc80000011400 */
[----:B------:R-:W-:Y:S01]  /*8640*/  LEA.HI R3, R3, R0, RZ, 0x5 ;  /* 0x0000000003037211 */ /* 0x000fe200078f28ff */
[----:B------:R-:W-:Y:S01]  /*8650*/  IMAD.MOV.U32 R0, RZ, RZ, 0x1 ;  /* 0x00000001ff007424 */ /* 0x000fe200078e00ff */
[C---:B-1----:R-:W-:Y:S02]  /*8660*/  LOP3.LUT P1, RZ, R6.reuse, 0x7f, RZ, 0xc0, !PT ;  /* 0x0000007f06ff7812 */ /* 0x042fe4000782c0ff */
[----:B------:R-:W-:-:S04]  /*8670*/  LOP3.LUT P0, RZ, R6, 0x1f, RZ, 0xc0, !PT ;  /* 0x0000001f06ff7812 */ /* 0x000fc8000780c0ff */
[----:B------:R-:W-:Y:S02]  /*8680*/  PLOP3.LUT P0, PT, P0, P1, PT, 0x8a, 0x0 ;  /* 0x000000000000781c */ /* 0x000fe40000703172 */
[----:B--2---:R-:W-:Y:S02]  /*8690*/  LOP3.LUT R2, R2, 0x2, RZ, 0xfc, !PT ;  /* 0x0000000202027812 */ /* 0x004fe400078efcff */
[----:B---3--:R-:W-:-:S03]  /*86a0*/  LOP3.LUT R4, R4, 0xfffffffd, RZ, 0xc0, !PT ;  /* 0xfffffffd04047812 */ /* 0x008fc600078ec0ff */
[----:B------:R0:W-:Y:S01]  /*86b0*/  STL [R1+0x10], R2 ;  /* 0x0000100201007387 */ /* 0x0001e20000100800 */
[----:B------:R-:W-:-:S04]  /*86c0*/  @P1 LOP3.LUT R4, R4, 0x2, RZ, 0xfc, !PT ;  /* 0x0000000204041812 */ /* 0x000fc800078efcff */
[----:B------:R-:W-:Y:S02]  /*86d0*/  LOP3.LUT R4, R4, 0xfffffffe, RZ, 0xc0, !PT ;  /* 0xfffffffe04047812 */ /* 0x000fe400078ec0ff */
[--C-:B0-----:R-:W-:Y:S02]  /*86e0*/  SHF.R.S32.HI R2, RZ, 0x5, R3.reuse ;  /* 0x00000005ff027819 */ /* 0x101fe40000011403 */
[----:B------:R-:W-:Y:S02]  /*86f0*/  @P0 LOP3.LUT R4, R4, 0x1, RZ, 0xfc, !PT ;  /* 0x0000000104040812 */ /* 0x000fe400078efcff */
[----:B------:R-:W-:Y:S01]  /*8700*/  PRMT R3, R0, 0x7610, R3 ;  /* 0x0000761000037816 */ /* 0x000fe20000000003 */
[----:B------:R-:W-:Y:S02]  /*8710*/  VIADD R0, R2, 0x1 ;  /* 0x0000000102007836 */ /* 0x000fe40000000000 */
[----:B------:R0:W-:Y:S04]  /*8720*/  STL [R1+0xc], R4 ;  /* 0x00000c0401007387 */ /* 0x0001e80000100800 */
[----:B------:R1:W-:Y:S01]  /*8730*/  STL [R1+0x28], R2 ;  /* 0x0000280201007387 */ /* 0x0003e20000100800 */
[----:B0-----:R-:W-:-:S05]  /*8740*/  IMAD.MOV.U32 R4, RZ, RZ, 0x1 ;  /* 0x00000001ff047424 */ /* 0x001fca00078e00ff */
[----:B------:R1:W-:Y:S04]  /*8750*/  STL [R1+0x24], R4 ;  /* 0x0000240401007387 */ /* 0x0003e80000100800 */
[----:B------:R1:W-:Y:S04]  /*8760*/  STL [R1+0x2c], RZ ;  /* 0x00002cff01007387 */ /* 0x0003e80000100800 */
[----:B------:R1:W-:Y:S04]  /*8770*/  STL.S16 [R1+0x30], R3 ;  /* 0x0000300301007387 */ /* 0x0003e80000100600 */
[----:B------:R1:W-:Y:S02]  /*8780*/  STL [R1+0x34], R0 ;  /* 0x0000340001007387 */ /* 0x0003e40000100800 */
.L_x_185:
[----:B------:R-:W-:-:S03]  /*8790*/  UMOV UR4, 0xffffffff ;  /* 0xffffffff00047882 */ /* 0x000fc60000000000 */
[----:B-1----:R-:W-:Y:S05]  /*87a0*/  BRA.DIV UR4, `(.L_x_172) ;  /* 0x0000001e04787947 */ /* 0x002fea000b800000 */
[----:B------:R-:W-:-:S13]  /*87b0*/  ELECT P6, URZ, PT ;  /* 0x00000000003f782f */ /* 0x000fda00038c0000 */
.L_x_199:
[----:B------:R-:W-:Y:S04]  /*87c0*/  BSSY B6, `(.L_x_173) ;  /* 0x0000108000067945 */ /* 0x000fe80003800000 */
[----:B------:R-:W-:Y:S05]  /*87d0*/  @!P6 BRA `(.L_x_174) ;  /* 0x000000100018e947 */ /* 0x000fea0003800000 */
[----:B-1----:R-:W0:Y:S01]  /*87e0*/  S2R R3, SR_CgaCtaId ;  /* 0x0000000000037919 */ /* 0x002e220000008800 */
[----:B------:R-:W-:-:S04]  /*87f0*/  MOV R0, 0x400 ;  /* 0x0000040000007802 */ /* 0x000fc80000000f00 */
[----:B0-----:R-:W-:-:S05]  /*8800*/  LEA R18, R3, R0, 0x18 ;  /* 0x0000000003127211 */ /* 0x001fca00078ec0ff */
[----:B------:R0:W-:Y:S01]  /*8810*/  STL [R1+0x20], R18 ;  /* 0x0000201201007387 */ /* 0x0001e20000100800 */
[----:B------:R-:W-:-:S05]  /*8820*/  VIADD R0, R18, 0x800 ;  /* 0x0000080012007836 */ /* 0x000fca0000000000 */
[----:B------:R-:W-:-:S13]  /*8830*/  LOP3.LUT P0, RZ, R0, 0x9f, RZ, 0xc0, !PT ;  /* 0x0000009f00ff7812 */ /* 0x000fda000780c0ff */
[----:B0-----:R-:W-:Y:S05]  /*8840*/  @!P0 BRA `(.L_x_175) ;  /* 0x0000000000408947 */ /* 0x001fea0003800000 */
[----:B------:R-:W-:Y:S01]  /*8850*/  MOV R2, 0x0 ;  /* 0x0000000000027802 */ /* 0x000fe20000000f00 */
[----:B------:R-:W-:Y:S01]  /*8860*/  ULDC.64 UR4, c[0x4][0x70] ;  /* 0x01001c0000047ab9 */ /* 0x000fe20000000a00 */
[----:B------:R-:W-:Y:S01]  /*8870*/  ULDC.64 UR6, c[0x4][0x8] ;  /* 0x0100020000067ab9 */ /* 0x000fe20000000a00 */
[----:B------:R-:W-:Y:S02]  /*8880*/  IMAD.U32 R4, RZ, RZ, UR4 ;  /* 0x00000004ff047e24 */ /* 0x000fe4000f8e00ff */
[----:B------:R-:W-:Y:S01]  /*8890*/  IMAD.U32 R5, RZ, RZ, UR5 ;  /* 0x00000005ff057e24 */ /* 0x000fe2000f8e00ff */
[----:B------:R-:W0:Y:S01]  /*88a0*/  LDC.64 R2, c[0x4][R2] ;  /* 0x0100000002027b82 */ /* 0x000e220000000a00 */
[----:B------:R-:W-:Y:S01]  /*88b0*/  ULDC.64 UR4, c[0x4][0x78] ;  /* 0x01001e0000047ab9 */ /* 0x000fe20000000a00 */
[----:B------:R-:W-:Y:S02]  /*88c0*/  IMAD.U32 R10, RZ, RZ, UR6 ;  /* 0x00000006ff0a7e24 */ /* 0x000fe4000f8e00ff */
[----:B------:R-:W-:-:S02]  /*88d0*/  IMAD.U32 R6, RZ, RZ, UR4 ;  /* 0x00000004ff067e24 */ /* 0x000fc4000f8e00ff */
[----:B------:R-:W-:Y:S02]  /*88e0*/  IMAD.U32 R7, RZ, RZ, UR5 ;  /* 0x00000005ff077e24 */ /* 0x000fe4000f8e00ff */
[----:B------:R-:W-:Y:S02]  /*88f0*/  IMAD.U32 R11, RZ, RZ, UR7 ;  /* 0x00000007ff0b7e24 */ /* 0x000fe4000f8e00ff */
[----:B------:R-:W-:Y:S02]  /*8900*/  IMAD.MOV.U32 R8, RZ, RZ, 0x70 ;  /* 0x00000070ff087424 */ /* 0x000fe400078e00ff */
[----:B------:R-:W-:Y:S02]  /*8910*/  IMAD.MOV.U32 R12, RZ, RZ, 0x1 ;  /* 0x00000001ff0c7424 */ /* 0x000fe400078e00ff */
[----:B------:R-:W-:-:S07]  /*8920*/  IMAD.MOV.U32 R13, RZ, RZ, RZ ;  /* 0x000000ffff0d7224 */ /* 0x000fce00078e00ff */
[----:B------:R-:W-:-:S07]  /*8930*/  LEPC R20, `(.L_x_175) ;  /* 0x000000001014794e */ /* 0x000fce0000000000 */
[----:B0-----:R-:W-:Y:S05]  /*8940*/  CALL.ABS.NOINC R2 ;  /* 0x0000000002007343 */ /* 0x001fea0003c00000 */
.L_x_175:
[----:B------:R-:W-:-:S05]  /*8950*/  VIADD R0, R18, 0x28800 ;  /* 0x0002880012007836 */ /* 0x000fca0000000000 */
[----:B------:R-:W-:-:S13]  /*8960*/  LOP3.LUT P0, RZ, R0, 0x3ff, RZ, 0xc0, !PT ;  /* 0x000003ff00ff7812 */ /* 0x000fda000780c0ff */
[----:B------:R-:W-:Y:S05]  /*8970*/  @!P0 BRA `(.L_x_176) ;  /* 0x0000000000408947 */ /* 0x000fea0003800000 */
        /* <DEDUP_REMOVED lines=16> */
.L_x_176:
[----:B------:R-:W0:Y:S02]  /*8a80*/  LDC R0, c[0x0][0x28c] ;  /* 0x0000a300ff007b82 */ /* 0x000e240000000800 */
[----:B0-----:R-:W-:-:S13]  /*8a90*/  ISETP.GE.AND P0, PT, R0, 0x1, PT ;  /* 0x000000010000780c */ /* 0x001fda0003f06270 */
[----:B------:R-:W-:Y:S05]  /*8aa0*/  @!P0 BRA `(.L_x_174) ;  /* 0x0000000c00648947 */ /* 0x000fea0003800000 */
[----:B------:R-:W-:Y:S01]  /*8ab0*/  IMAD.SHL.U32 R0, R17, 0x100, RZ ;  /* 0x0000010011007824 */ /* 0x000fe200078e00ff */
[----:B------:R0:W5:Y:S01]  /*8ac0*/  LDL R4, [R1+0x34] ;  /* 0x0000340001047983 */ /* 0x0001620000100800 */
[----:B------:R-:W-:Y:S02]  /*8ad0*/  IMAD.SHL.U32 R2, R16, 0x40, RZ ;  /* 0x0000004010027824 */ /* 0x000fe400078e00ff */
[C---:B------:R-:W-:Y:S01]  /*8ae0*/  VIADD R8, R0.reuse, 0x8 ;  /* 0x0000000800087836 */ /* 0x040fe20000000000 */
[----:B------:R0:W5:Y:S01]  /*8af0*/  LDL R5, [R1+0x24] ;  /* 0x0000240001057983 */ /* 0x0001620000100800 */
[C---:B------:R-:W-:Y:S02]  /*8b00*/  VIADD R9, R0.reuse, 0x10 ;  /* 0x0000001000097836 */ /* 0x040fe40000000000 */
[----:B------:R-:W-:Y:S01]  /*8b10*/  IMAD.MOV.U32 R3, RZ, RZ, RZ ;  /* 0x000000ffff037224 */ /* 0x000fe200078e00ff */
[----:B------:R0:W5:Y:S01]  /*8b20*/  LDL R6, [R1+0x2c] ;  /* 0x00002c0001067983 */ /* 0x0001620000100800 */
[----:B------:R-:W-:-:S03]  /*8b30*/  VIADD R7, R0, 0x18 ;  /* 0x0000001800077836 */ /* 0x000fc60000000000 */
[----:B------:R1:W-:Y:S01]  /*8b40*/  STL [R1+0x4], R8 ;  /* 0x0000040801007387 */ /* 0x0003e20000100800 */
[C---:B------:R-:W-:Y:S02]  /*8b50*/  VIADD R10, R0.reuse, 0x30 ;  /* 0x00000030000a7836 */ /* 0x040fe40000000000 */
[C---:B------:R-:W-:Y:S01]  /*8b60*/  VIADD R11, R0.reuse, 0x38 ;  /* 0x00000038000b7836 */ /* 0x040fe20000000000 */
[----:B------:R2:W-:Y:S01]  /*8b70*/  STL [R1], R9 ;  /* 0x0000000901007387 */ /* 0x0005e20000100800 */
[C---:B------:R-:W-:Y:S02]  /*8b80*/  VIADD R12, R0.reuse, 0x40 ;  /* 0x00000040000c7836 */ /* 0x040fe40000000000 */
[C---:B------:R-:W-:Y:S02]  /*8b90*/  VIADD R13, R0.reuse, 0x48 ;  /* 0x00000048000d7836 */ /* 0x040fe40000000000 */
[C---:B------:R-:W-:Y:S02]  /*8ba0*/  VIADD R14, R0.reuse, 0x50 ;  /* 0x00000050000e7836 */ /* 0x040fe40000000000 */
[----:B-1----:R-:W-:-:S02]  /*8bb0*/  VIADD R8, R0, 0x20 ;  /* 0x0000002000087836 */ /* 0x002fc40000000000 */
[C---:B------:R-:W-:Y:S02]  /*8bc0*/  VIADD R15, R0.reuse, 0x58 ;  /* 0x00000058000f7836 */ /* 0x040fe40000000000 */
[C---:B--2---:R-:W-:Y:S02]  /*8bd0*/  VIADD R9, R0.reuse, 0x28 ;  /* 0x0000002800097836 */ /* 0x044fe40000000000 */
[C---:B------:R-:W-:Y:S02]  /*8be0*/  VIADD R16, R0.reuse, 0x60 ;  /* 0x0000006000107836 */ /* 0x040fe40000000000 */
[C---:B------:R-:W-:Y:S02]  /*8bf0*/  VIADD R17, R0.reuse, 0x68 ;  /* 0x0000006800117836 */ /* 0x040fe40000000000 */
[C---:B------:R-:W-:Y:S02]  /*8c00*/  VIADD R18, R0.reuse, 0x70 ;  /* 0x0000007000127836 */ /* 0x040fe40000000000 */
[----:B------:R-:W-:-:S02]  /*8c10*/  VIADD R19, R0, 0x78 ;  /* 0x0000007800137836 */ /* 0x000fc40000000000 */
[C---:B------:R-:W-:Y:S02]  /*8c20*/  VIADD R20, R0.reuse, 0x80 ;  /* 0x0000008000147836 */ /* 0x040fe40000000000 */
[C---:B------:R-:W-:Y:S02]  /*8c30*/  VIADD R21, R0.reuse, 0x88 ;  /* 0x0000008800157836 */ /* 0x040fe40000000000 */
        /* <DEDUP_REMOVED lines=13> */
[----:B0-----:R-:W-:-:S07]  /*8d10*/  VIADD R35, R0, 0xf8 ;  /* 0x000000f800237836 */ /* 0x001fce0000000000 */
.L_x_180:
[----:B------:R0:W-:Y:S04]  /*8d20*/  STL [R1+0x38], R0 ;  /* 0x0000380001007387 */ /* 0x0001e80000100800 */
[----:B0-----:R-:W2:Y:S01]  /*8d30*/  LDL R0, [R1+0x20] ;  /* 0x0000200001007983 */ /* 0x001ea20000100800 */
[----:B-----5:R-:W-:Y:S01]  /*8d40*/  SHF.L.U32 R37, R5, 0x1f, RZ ;  /* 0x0000001f05257819 */ /* 0x020fe200000006ff */
[----:B--2---:R-:W-:Y:S02]  /*8d50*/  IMAD R36, R6, 0x8, R0 ;  /* 0x0000000806247824 */ /* 0x004fe400078e0200 */
[----:B------:R0:W5:Y:S02]  /*8d60*/  LDL.LU R0, [R1+0x38] ;  /* 0x0000380001007983 */ /* 0x0001640000300800 */
[----:B------:R-:W1:Y:S02]  /*8d70*/  SYNCS.PHASECHK.TRANS64.TRYWAIT P0, [R36+URZ+0x28], R37 ;  /* 0x00002825240075a7 */ /* 0x000e64000800017f */
[----:B01----:R-:W-:Y:S05]  /*8d80*/  @!P0 BRA `(.L_x_177) ;  /* 0x0000001800208947 */ /* 0x003fea0003800000 */
.L_x_200:
[----:B------:R1:W-:Y:S04]  /*8d90*/  STL [R1+0x3c], R2 ;  /* 0x00003c0201007387 */ /* 0x0003e80000100800 */
[----:B-----5:R2:W-:Y:S01]  /*8da0*/  STL [R1+0x38], R0 ;  /* 0x0000380001007387 */ /* 0x0205e20000100800 */
[----:B-1----:R-:W1:Y:S03]  /*8db0*/  S2R R2, SR_TID.X ;  /* 0x0000000000027919 */ /* 0x002e660000002100 */
[----:B--2---:R-:W2:Y:S01]  /*8dc0*/  LDL R0, [R1+0x10] ;  /* 0x0000100001007983 */ /* 0x004ea20000100800 */
[----:B-1----:R-:W-:-:S03]  /*8dd0*/  LOP3.LUT P0, RZ, R2, 0x7f, RZ, 0xc0, !PT ;  /* 0x0000007f02ff7812 */ /* 0x002fc6000780c0ff */
[----:B------:R1:W5:Y:S10]  /*8de0*/  LDL.LU R2, [R1+0x3c] ;  /* 0x00003c0001027983 */ /* 0x0003740000300800 */
[----:B0-----:R-:W0:Y:S02]  /*8df0*/  @!P0 LDC R37, c[0x0][0x500] ;  /* 0x00014000ff258b82 */ /* 0x001e240000000800 */
[----:B0-----:R2:W-:Y:S02]  /*8e00*/  @!P0 SYNCS.ARRIVE.TRANS64 RZ, [R36+URZ], R37 ;  /* 0x0000002524ff89a7 */ /* 0x0015e4000800003f */
[----:B--2---:R-:W-:-:S02]  /*8e10*/  PRMT R37, R0, 0x9910, RZ ;  /* 0x0000991000257816 */ /* 0x004fc400000000ff */
[----:B------:R1:W5:Y:S02]  /*8e20*/  LDL.LU R0, [R1+0x38] ;  /* 0x0000380001007983 */ /* 0x0003640000300800 */
[----:B------:R-:W-:-:S13]  /*8e30*/  ISETP.NE.AND P0, PT, R37, 0x2, PT ;  /* 0x000000022500780c */ /* 0x000fda0003f05270 */
[----:B-1----:R-:W-:Y:S05]  /*8e40*/  @P0 BRA `(.L_x_178) ;  /* 0x0000000000040947 */ /* 0x002fea0003800000 */
[----:B------:R-:W-:Y:S01]  /*8e50*/  BPT.TRAP 0x1 ;  /* 0x000000040000795c */ /* 0x000fe20000300000 */
.L_x_178:
[----:B-----5:R0:W-:Y:S04]  /*8e60*/  STL [R1+0x38], R0 ;  /* 0x0000380001007387 */ /* 0x0201e80000100800 */
[----:B0-----:R-:W2:Y:S02]  /*8e70*/  LDL R0, [R1+0xc] ;  /* 0x00000c0001007983 */ /* 0x001ea40000100800 */
[----:B--2---:R-:W-:Y:S02]  /*8e80*/  LOP3.LUT P0, RZ, R0, 0x1, RZ, 0xc0, !PT ;  /* 0x0000000100ff7812 */ /* 0x004fe4000780c0ff */
[----:B------:R0:W5:Y:S11]  /*8e90*/  LDL.LU R0, [R1+0x38] ;  /* 0x0000380001007983 */ /* 0x0001760000300800 */
[----:B0-----:R-:W-:Y:S05]  /*8ea0*/  @P0 BRA `(.L_x_179) ;  /* 0x0000000000040947 */ /* 0x001fea0003800000 */
[----:B------:R-:W-:Y:S01]  /*8eb0*/  BPT.TRAP 0x1 ;  /* 0x000000040000795c */ /* 0x000fe20000300000 */
.L_x_179:
[----:B------:R0:W-:Y:S04]  /*8ec0*/  STL [R1+0x44], R35 ;  /* 0x0000442301007387 */ /* 0x0001e80000100800 */
[----:B0-----:R-:W2:Y:S04]  /*8ed0*/  LDL R35, [R1+0x20] ;  /* 0x0000200001237983 */ /* 0x001ea80000100800 */
[----:B------:R0:W-:Y:S04]  /*8ee0*/  STL [R1+0x40], R2 ;  /* 0x0000400201007387 */ /* 0x0001e80000100800 */
[----:B0-----:R-:W3:Y:S04]  /*8ef0*/  LDL R2, [R1+0x8] ;  /* 0x0000080001027983 */ /* 0x001ee80000100800 */
[----:B------:R0:W-:Y:S04]  /*8f00*/  STL [R1+0x3c], R4 ;  /* 0x00003c0401007387 */ /* 0x0001e80000100800 */
[----:B0-----:R-:W4:Y:S04]  /*8f10*/  LDL R4, [R1+0x4] ;  /* 0x0000040001047983 */ /* 0x001f280000100800 */
[----:B------:R0:W-:Y:S04]  /*8f20*/  STL [R1+0x38], R5 ;  /* 0x0000380501007387 */ /* 0x0001e80000100800 */
[----:B0-----:R-:W4:Y:S01]  /*8f30*/  LDL R5, [R1] ;  /* 0x0000000001057983 */ /* 0x001f220000100800 */
[----:B------:R-:W-:Y:S01]  /*8f40*/  R2UR UR17, R36 ;  /* 0x00000000241172ca */ /* 0x000fe200000e0000 */
[----:B------:R-:W-:Y:S01]  /*8f50*/  UIADD3 UR14, UP0, UR46, 0xf0, URZ ;  /* 0x000000f02e0e7890 */ /* 0x000fe2000ff1e03f */
[----:B------:R-:W-:-:S02]  /*8f60*/  R2UR UR19, R3 ;  /* 0x00000000031372ca */ /* 0x000fc400000e0000 */
[----:B-----5:R-:W-:Y:S01]  /*8f70*/  R2UR UR18, R0 ;  /* 0x00000000001272ca */ /* 0x020fe200000e0000 */
[----:B------:R-:W-:Y:S01]  /*8f80*/  UIADD3.X UR15, URZ, UR47, URZ, UP0, !UPT ;  /* 0x0000002f3f0f7290 */ /* 0x000fe200087fe43f */
[----:B------:R-:W-:Y:S01]  /*8f90*/  UMOV UR6, 0x0 ;  /* 0x0000000000067882 */ /* 0x000fe20000000000 */
[----:B------:R-:W-:Y:S01]  /*8fa0*/  UMOV UR7, 0x10000000 ;  /* 0x1000000000077882 */ /* 0x000fe20000000000 */
[----:B------:R-:W-:Y:S02]  /*8fb0*/  R2UR UR26, R7 ;  /* 0x00000000071a72ca */ /* 0x000fe400000e0000 */
[----:B------:R-:W-:Y:S01]  /*8fc0*/  R2UR UR10, R9 ;  /* 0x00000000090a72ca */ /* 0x000fe200000e0000 */
[----:B--2---:R-:W-:-:S05]  /*8fd0*/  IMAD R36, R6, 0x8000, R35 ;  /* 0x0000800006247824 */ /* 0x004fca00078e0223 */
[----:B------:R-:W-:Y:S01]  /*8fe0*/  R2UR UR5, R36 ;  /* 0x00000000240572ca */ /* 0x000fe200000e0000 */
[----:B------:R-:W-:Y:S02]  /*8ff0*/  IMAD R36, R6, 0x2000, R35 ;  /* 0x0000200006247824 */ /* 0x000fe400078e0223 */
[----:B------:R-:W2:Y:S01]  /*9000*/  LDL.LU R35, [R1+0x44] ;  /* 0x0000440001237983 */ /* 0x000ea20000300800 */
[----:B---3--:R-:W-:-:S03]  /*9010*/  R2UR UR20, R2 ;  /* 0x00000000021472ca */ /* 0x008fc600000e0000 */
[----:B------:R-:W3:Y:S01]  /*9020*/  LDL.LU R2, [R1+0x40] ;  /* 0x0000400001027983 */ /* 0x000ee20000300800 */
[----:B----4-:R-:W-:-:S03]  /*9030*/  R2UR UR50, R4 ;  /* 0x00000000043272ca */ /* 0x010fc600000e0000 */
[----:B------:R-:W4:Y:S01]  /*9040*/  LDL.LU R4, [R1+0x3c] ;  /* 0x00003c0001047983 */ /* 0x000f220000300800 */
[----:B------:R-:W-:-:S03]  /*9050*/  R2UR UR34, R5 ;  /* 0x00000000052272ca */ /* 0x000fc600000e0000 */
[----:B------:R-:W3:Y:S01]  /*9060*/  LDL.LU R5, [R1+0x38] ;  /* 0x0000380001057983 */ /* 0x000ee20000300800 */
[----:B------:R-:W-:Y:S01]  /*9070*/  UIADD3 UR16, UR5, 0x800, URZ ;  /* 0x0000080005107890 */ /* 0x000fe2000fffe03f */
[----:B------:R-:W-:Y:S01]  /*9080*/  R2UR UR42, R10 ;  /* 0x000000000a2a72ca */ /* 0x000fe200000e0000 */
[----:B------:R-:W-:Y:S01]  /*9090*/  UIADD3 UR48, UR5, 0xc00, URZ ;  /* 0x00000c0005307890 */ /* 0x000fe2000fffe03f */
[----:B------:R-:W-:Y:S01]  /*90a0*/  R2UR UR58, R25 ;  /* 0x00000000193a72ca */ /* 0x000fe200000e0000 */
[----:B------:R-:W-:Y:S01]  /*90b0*/  UIADD3 UR32, UR5, 0x1000, URZ ;  /* 0x0000100005207890 */ /* 0x000fe2000fffe03f */
[----:B------:R-:W-:-:S04]  /*90c0*/  R2UR UR4, R36 ;  /* 0x00000000240472ca */ /* 0x000fc800000e0000 */
[----:B------:R0:W-:Y:S01]  /*90d0*/  UTMALDG.3D [UR16], [UR14], desc[UR6] ;  /* 0x000006100e0075b4 */ /* 0x0001e20008011000 */
[----:B------:R-:W-:Y:S02]  /*90e0*/  UIADD3 UR24, UR5, 0x1400, URZ ;  /* 0x0000140005187890 */ /* 0x000fe4000fffe03f */
[----:B------:R-:W-:Y:S01]  /*90f0*/  UIADD3 UR8, UR5, 0x1c00, URZ ;  /* 0x00001c0005087890 */ /* 0x000fe2000fffe03f */
[----:B------:R-:W-:Y:S01]  /*9100*/  UMOV UR49, UR17 ;  /* 0x0000001100317c82 */ /* 0x000fe20008000000 */
[----:B------:R-:W-:Y:S01]  /*9110*/  UMOV UR51, UR19 ;  /* 0x0000001300337c82 */ /* 0x000fe20008000000 */
[----:B------:R-:W-:Y:S01]  /*9120*/  UMOV UR52, UR20 ;  /* 0x0000001400347c82 */ /* 0x000fe20008000000 */
[----:B------:R-:W-:Y:S01]  /*9130*/  UMOV UR33, UR17 ;  /* 0x0000001100217c82 */ /* 0x000fe20008000000 */
[----:B------:R-:W-:Y:S01]  /*9140*/  UMOV UR35, UR19 ;  /* 0x0000001300237c82 */ /* 0x000fe20008000000 */
[----:B------:R-:W-:Y:S01]  /*9150*/  UMOV UR36, UR20 ;  /* 0x0000001400247c82 */ /* 0x000fe20008000000 */
[----:B------:R-:W-:Y:S01]  /*9160*/  UTMALDG.3D [UR48], [UR14], desc[UR6] ;  /* 0x000006300e0075b4 */ /* 0x000fe20008011000 */
[----:B------:R-:W-:Y:S01]  /*9170*/  UMOV UR25, UR17 ;  /* 0x0000001100197c82 */ /* 0x000fe20008000000 */
[----:B------:R-:W-:Y:S01]  /*9180*/  UMOV UR27, UR19 ;  /* 0x00000013001b7c82 */ /* 0x000fe20008000000 */
[----:B------:R-:W-:Y:S01]  /*9190*/  UMOV UR28, UR20 ;  /* 0x00000014001c7c82 */ /* 0x000fe20008000000 */
[----:B------:R-:W-:Y:S01]  /*91a0*/  UMOV UR9, UR17 ;  /* 0x0000001100097c82 */ /* 0x000fe20008000000 */
[----:B------:R-:W-:Y:S01]  /*91b0*/  UMOV UR11, UR19 ;  /* 0x00000013000b7c82 */ /* 0x000fe20008000000 */
[----:B------:R-:W-:Y:S01]  /*91c0*/  UMOV UR12, UR20 ;  /* 0x00000014000c7c82 */ /* 0x000fe20008000000 */
[----:B------:R1:W-:Y:S01]  /*91d0*/  UTMALDG.3D [UR32], [UR14], desc[UR6] ;  /* 0x000006200e0075b4 */ /* 0x0003e20008011000 */
[----:B0-----:R-:W-:Y:S01]  /*91e0*/  R2UR UR18, R8 ;  /* 0x00000000081272ca */ /* 0x001fe200000e0000 */
[----:B------:R-:W-:Y:S01]  /*91f0*/  UIADD3 UR16, UR5, 0x1800, URZ ;  /* 0x0000180005107890 */ /* 0x000fe2000fffe03f */
[----:B------:R0:W-:Y:S01]  /*9200*/  UTMALDG.3D [UR24], [UR14], desc[UR6] ;  /* 0x000006180e0075b4 */ /* 0x0001e20008011000 */
[----:B------:R-:W-:-:S10]  /*9210*/  UIADD3 UR40, UR5, 0x2000, URZ ;  /* 0x0000200005287890 */ /* 0x000fd4000fffe03f */
[----:B------:R0:W-:Y:S01]  /*9220*/  UTMALDG.3D [UR16], [UR14], desc[UR6] ;  /* 0x000006100e0075b4 */ /* 0x0001e20008011000 */
[----:B-1----:R-:W-:Y:S01]  /*9230*/  R2UR UR34, R11 ;  /* 0x000000000b2272ca */ /* 0x002fe200000e0000 */
[----:B------:R1:W-:Y:S01]  /*9240*/  UTMALDG.3D [UR8], [UR14], desc[UR6] ;  /* 0x000006080e0075b4 */ /* 0x0003e20008011000 */
[----:B------:R-:W-:Y:S01]  /*9250*/  UIADD3 UR32, UR5, 0x2400, URZ ;  /* 0x0000240005207890 */ /* 0x000fe2000fffe03f */
[----:B0-----:R-:W-:Y:S01]  /*9260*/  R2UR UR26, R12 ;  /* 0x000000000c1a72ca */ /* 0x001fe200000e0000 */
[----:B------:R-:W-:Y:S01]  /*9270*/  UIADD3 UR24, UR5, 0x2800, URZ ;  /* 0x0000280005187890 */ /* 0x000fe2000fffe03f */
[----:B------:R-:W-:Y:S01]  /*9280*/  R2UR UR18, R13 ;  /* 0x000000000d1272ca */ /* 0x000fe200000e0000 */
[----:B------:R-:W-:Y:S01]  /*9290*/  UIADD3 UR16, UR5, 0x2c00, URZ ;  /* 0x00002c0005107890 */ /* 0x000fe2000fffe03f */
[----:B-1----:R-:W-:Y:S01]  /*92a0*/  R2UR UR10, R14 ;  /* 0x000000000e0a72ca */ /* 0x002fe200000e0000 */
[----:B------:R-:W-:Y:S01]  /*92b0*/  UIADD3 UR8, UR5, 0x3000, URZ ;  /* 0x0000300005087890 */ /* 0x000fe2000fffe03f */
[----:B------:R-:W-:Y:S01]  /*92c0*/  UMOV UR41, UR17 ;  /* 0x0000001100297c82 */ /* 0x000fe20008000000 */
[----:B------:R-:W-:Y:S01]  /*92d0*/  UMOV UR43, UR19 ;  /* 0x00000013002b7c82 */ /* 0x000fe20008000000 */
[----:B------:R-:W-:Y:S01]  /*92e0*/  UMOV UR44, UR20 ;  /* 0x00000014002c7c82 */ /* 0x000fe20008000000 */
[----:B------:R-:W-:Y:S01]  /*92f0*/  R2UR UR50, R15 ;  /* 0x000000000f3272ca */ /* 0x000fe200000e0000 */
[----:B------:R-:W-:Y:S01]  /*9300*/  UTMALDG.3D [UR40], [UR14], desc[UR6] ;  /* 0x000006280e0075b4 */ /* 0x000fe20008011000 */
[----:B------:R-:W-:Y:S01]  /*9310*/  UIADD3 UR48, UR5, 0x3400, URZ ;  /* 0x0000340005307890 */ /* 0x000fe2000fffe03f */
[----:B------:R0:W-:Y:S01]  /*9320*/  UTMALDG.3D [UR32], [UR14], desc[UR6] ;  /* 0x000006200e0075b4 */ /* 0x0001e20008011000 */
[----:B------:R1:W-:Y:S02]  /*9330*/  UTMALDG.3D [UR24], [UR14], desc[UR6] ;  /* 0x000006180e0075b4 */ /* 0x0003e40008011000 */
[----:B------:R1:W-:Y:S01]  /*9340*/  UTMALDG.3D [UR16], [UR14], desc[UR6] ;  /* 0x000006100e0075b4 */ /* 0x0003e20008011000 */
[----:B0-----:R-:W-:Y:S01]  /*9350*/  R2UR UR34, R16 ;  /* 0x00000000102272ca */ /* 0x001fe200000e0000 */
[----:B------:R0:W-:Y:S01]  /*9360*/  UTMALDG.3D [UR8], [UR14], desc[UR6] ;  /* 0x000006080e0075b4 */ /* 0x0001e20008011000 */
[----:B------:R-:W-:Y:S01]  /*9370*/  UIADD3 UR32, UR5, 0x3800, URZ ;  /* 0x0000380005207890 */ /* 0x000fe2000fffe03f */
[----:B-1----:R-:W-:Y:S01]  /*9380*/  R2UR UR26, R17 ;  /* 0x00000000111a72ca */ /* 0x002fe200000e0000 */
[----:B------:R-:W-:-:S02]  /*9390*/  UIADD3 UR24, UR5, 0x3c00, URZ ;  /* 0x00003c0005187890 */ /* 0x000fc4000fffe03f */
[----:B------:R-:W-:Y:S01]  /*93a0*/  UTMALDG.3D [UR48], [UR14], desc[UR6] ;  /* 0x000006300e0075b4 */ /* 0x000fe20008011000 */
[----:B------:R-:W-:Y:S01]  /*93b0*/  R2UR UR18, R18 ;  /* 0x00000000121272ca */ /* 0x000fe200000e0000 */
[----:B------:R-:W-:-:S05]  /*93c0*/  UIADD3 UR16, UR5, 0x4000, URZ ;  /* 0x0000400005107890 */ /* 0x000fca000fffe03f */
[----:B------:R1:W-:Y:S01]  /*93d0*/  UTMALDG.3D [UR32], [UR14], desc[UR6] ;  /* 0x000006200e0075b4 */ /* 0x0003e20008011000 */
[----:B0-----:R-:W-:Y:S01]  /*93e0*/  R2UR UR10, R19 ;  /* 0x00000000130a72ca */ /* 0x001fe200000e0000 */
[----:B------:R-:W-:Y:S01]  /*93f0*/  UIADD3 UR8, UR5, 0x4400, URZ ;  /* 0x0000440005087890 */ /* 0x000fe2000fffe03f */
[----:B------:R-:W-:Y:S01]  /*9400*/  R2UR UR42, R20 ;  /* 0x00000000142a72ca */ /* 0x000fe200000e0000 */
[----:B------:R0:W-:Y:S01]  /*9410*/  UTMALDG.3D [UR24], [UR14], desc[UR6] ;  /* 0x000006180e0075b4 */ /* 0x0001e20008011000 */
[----:B------:R-:W-:Y:S02]  /*9420*/  UIADD3 UR40, UR5, 0x4800, URZ ;  /* 0x0000480005287890 */ /* 0x000fe4000fffe03f */
[----:B------:R0:W-:Y:S01]  /*9430*/  UTMALDG.3D [UR16], [UR14], desc[UR6] ;  /* 0x000006100e0075b4 */ /* 0x0001e20008011000 */
[----:B-1----:R-:W-:-:S06]  /*9440*/  R2UR UR34, R21 ;  /* 0x00000000152272ca */ /* 0x002fcc00000e0000 */
[----:B------:R1:W-:Y:S01]  /*9450*/  UTMALDG.3D [UR8], [UR14], desc[UR6] ;  /* 0x000006080e0075b4 */ /* 0x0003e20008011000 */
[----:B------:R-:W-:Y:S01]  /*9460*/  UIADD3 UR32, UR5, 0x4c00, URZ ;  /* 0x00004c0005207890 */ /* 0x000fe2000fffe03f */
[----:B0-----:R-:W-:Y:S01]  /*9470*/  R2UR UR26, R22 ;  /* 0x00000000161a72ca */ /* 0x001fe200000e0000 */
[----:B------:R-:W-:Y:S01]  /*9480*/  UIADD3 UR24, UR5, 0x5000, URZ ;  /* 0x0000500005187890 */ /* 0x000fe2000fffe03f */
[----:B------:R0:W-:Y:S01]  /*9490*/  UTMALDG.3D [UR40], [UR14], desc[UR6] ;  /* 0x000006280e0075b4 */ /* 0x0001e20008011000 */
[----:B------:R-:W-:Y:S01]  /*94a0*/  R2UR UR18, R23 ;  /* 0x00000000171272ca */ /* 0x000fe200000e0000 */
[----:B------:R-:W-:Y:S01]  /*94b0*/  UIADD3 UR16, UR5, 0x5400, URZ ;  /* 0x0000540005107890 */ /* 0x000fe2000fffe03f */
[----:B------:R-:W-:-:S03]  /*94c0*/  R2UR UR50, R26 ;  /* 0x000000001a3272ca */ /* 0x000fc600000e0000 */
[----:B------:R0:W-:Y:S01]  /*94d0*/  UTMALDG.3D [UR32], [UR14], desc[UR6] ;  /* 0x000006200e0075b4 */ /* 0x0001e20008011000 */
[----:B-1----:R-:W-:Y:S01]  /*94e0*/  R2UR UR10, R24 ;  /* 0x00000000180a72ca */ /* 0x002fe200000e0000 */
[----:B------:R-:W-:-:S03]  /*94f0*/  UIADD3 UR8, UR5, 0x5800, URZ ;  /* 0x0000580005087890 */ /* 0x000fc6000fffe03f */
[----:B------:R1:W-:Y:S01]  /*9500*/  UTMALDG.3D [UR24], [UR14], desc[UR6] ;  /* 0x000006180e0075b4 */ /* 0x0003e20008011000 */
[----:B------:R-:W-:Y:S02]  /*9510*/  UIADD3 UR56, UR5, 0x5c00, URZ ;  /* 0x00005c0005387890 */ /* 0x000fe4000fffe03f */
[----:B------:R-:W-:Y:S01]  /*9520*/  UIADD3 UR48, UR5, 0x6000, URZ ;  /* 0x0000600005307890 */ /* 0x000fe2000fffe03f */
[----:B0-----:R-:W-:Y:S01]  /*9530*/  R2UR UR42, R27 ;  /* 0x000000001b2a72ca */ /* 0x001fe200000e0000 */
[----:B------:R0:W-:Y:S01]  /*9540*/  UTMALDG.3D [UR16], [UR14], desc[UR6] ;  /* 0x000006100e0075b4 */ /* 0x0001e20008011000 */
[----:B------:R-:W-:Y:S01]  /*9550*/  UIADD3 UR40, UR5, 0x6400, URZ ;  /* 0x0000640005287890 */ /* 0x000fe2000fffe03f */
[----:B------:R-:W-:Y:S02]  /*9560*/  R2UR UR34, R28 ;  /* 0x000000001c2272ca */ /* 0x000fe400000e0000 */
[----:B------:R0:W-:Y:S01]  /*9570*/  UTMALDG.3D [UR8], [UR14], desc[UR6] ;  /* 0x000006080e0075b4 */ /* 0x0001e20008011000 */
[----:B------:R-:W-:Y:S01]  /*9580*/  UIADD3 UR32, UR5, 0x6800, URZ ;  /* 0x0000680005207890 */ /* 0x000fe2000fffe03f */
[----:B-1----:R-:W-:Y:S01]  /*9590*/  R2UR UR26, R29 ;  /* 0x000000001d1a72ca */ /* 0x002fe200000e0000 */
[----:B------:R-:W-:Y:S01]  /*95a0*/  UIADD3 UR24, UR5, 0x6c00, URZ ;  /* 0x00006c0005187890 */ /* 0x000fe2000fffe03f */
[----:B0-----:R-:W-:Y:S01]  /*95b0*/  R2UR UR18, R30 ;  /* 0x000000001e1272ca */ /* 0x001fe200000e0000 */
[----:B------:R-:W-:Y:S01]  /*95c0*/  UIADD3 UR16, UR5, 0x7000, URZ ;  /* 0x0000700005107890 */ /* 0x000fe2000fffe03f */
[----:B------:R-:W-:Y:S01]  /*95d0*/  UMOV UR57, UR17 ;  /* 0x0000001100397c82 */ /* 0x000fe20008000000 */
[----:B------:R-:W-:Y:S01]  /*95e0*/  UMOV UR59, UR19 ;  /* 0x00000013003b7c82 */ /* 0x000fe20008000000 */
[----:B------:R-:W-:Y:S01]  /*95f0*/  R2UR UR10, R31 ;  /* 0x000000001f0a72ca */ /* 0x000fe200000e0000 */
[----:B------:R-:W-:Y:S01]  /*9600*/  UIADD3 UR8, UR5, 0x7400, URZ ;  /* 0x0000740005087890 */ /* 0x000fe2000fffe03f */
[----:B------:R-:W-:-:S02]  /*9610*/  UMOV UR60, UR20 ;  /* 0x00000014003c7c82 */ /* 0x000fc40008000000 */
[----:B------:R-:W-:Y:S01]  /*9620*/  UTMALDG.3D [UR56], [UR14], desc[UR6] ;  /* 0x000006380e0075b4 */ /* 0x000fe20008011000 */
[----:B------:R-:W-:Y:S01]  /*9630*/  UIADD3 UR22, UP0, UR46, 0x1f0, URZ ;  /* 0x000001f02e167890 */ /* 0x000fe2000ff1e03f */
[----:B------:R-:W-:Y:S01]  /*9640*/  UTMALDG.3D [UR48], [UR14], desc[UR6] ;  /* 0x000006300e0075b4 */ /* 0x000fe20008011000 */
[----:B------:R0:W-:Y:S01]  /*9650*/  UTMALDG.3D [UR40], [UR14], desc[UR6] ;  /* 0x000006280e0075b4 */ /* 0x0001e20008011000 */
[----:B------:R-:W-:Y:S01]  /*9660*/  VIADD R6, R6, 0x1 ;  /* 0x0000000106067836 */ /* 0x000fe20000000000 */
[----:B------:R1:W-:Y:S01]  /*9670*/  UTMALDG.3D [UR32], [UR14], desc[UR6] ;  /* 0x000006200e0075b4 */ /* 0x0003e20008011000 */
[----:B------:R-:W-:Y:S01]  /*9680*/  UIADD3.X UR23, URZ, UR47, URZ, UP0, !UPT ;  /* 0x0000002f3f177290 */ /* 0x000fe200087fe43f */
[----:B------:R4:W-:Y:S01]  /*9690*/  UTMALDG.3D [UR24], [UR14], desc[UR6] ;  /* 0x000006180e0075b4 */ /* 0x0009e20008011000 */
[----:B0-----:R-:W-:Y:S01]  /*96a0*/  R2UR UR42, R32 ;  /* 0x00000000202a72ca */ /* 0x001fe200000e0000 */
[----:B------:R2:W-:Y:S01]  /*96b0*/  UTMALDG.3D [UR16], [UR14], desc[UR6] ;  /* 0x000006100e0075b4 */ /* 0x0005e20008011000 */
[----:B------:R-:W-:Y:S01]  /*96c0*/  UIADD3 UR40, UR5, 0x7800, URZ ;  /* 0x0000780005287890 */ /* 0x000fe2000fffe03f */
[----:B-1----:R-:W-:Y:S01]  /*96d0*/  R2UR UR34, R33 ;  /* 0x00000000212272ca */ /* 0x002fe200000e0000 */
[----:B------:R3:W-:Y:S01]  /*96e0*/  UTMALDG.3D [UR8], [UR14], desc[UR6] ;  /* 0x000006080e0075b4 */ /* 0x0007e20008011000 */
[----:B----4-:R-:W-:Y:S01]  /*96f0*/  VIADD R4, R4, 0xffffffff ;  /* 0xffffffff04047836 */ /* 0x010fe20000000000 */
[----:B------:R-:W-:Y:S01]  /*9700*/  UIADD3 UR32, UR5, 0x7c00, URZ ;  /* 0x00007c0005207890 */ /* 0x000fe2000fffe03f */
[----:B------:R-:W-:Y:S01]  /*9710*/  R2UR UR26, R34 ;  /* 0x00000000221a72ca */ /* 0x000fe200000e0000 */
[----:B------:R-:W-:-:S02]  /*9720*/  UIADD3 UR24, UR5, 0x8000, URZ ;  /* 0x0000800005187890 */ /* 0x000fc4000fffe03f */
[----:B------:R-:W-:-:S03]  /*9730*/  ISETP.GT.AND P1, PT, R4, 0x1, PT ;  /* 0x000000010400780c */ /* 0x000fc60003f24270 */
[----:B------:R0:W-:Y:S01]  /*9740*/  UTMALDG.3D [UR40], [UR14], desc[UR6] ;  /* 0x000006280e0075b4 */ /* 0x0001e20008011000 */
[----:B--2---:R-:W-:Y:S01]  /*9750*/  R2UR UR18, R35 ;  /* 0x00000000231272ca */ /* 0x004fe200000e0000 */
[----:B------:R-:W-:Y:S01]  /*9760*/  UIADD3 UR16, UR5, 0x8400, URZ ;  /* 0x0000840005107890 */ /* 0x000fe2000fffe03f */
[----:B------:R-:W-:Y:S01]  /*9770*/  ISETP.NE.AND P0, PT, R6, 0x5, PT ;  /* 0x000000050600780c */ /* 0x000fe20003f05270 */
[----:B------:R0:W-:Y:S01]  /*9780*/  UTMALDG.3D [UR32], [UR14], desc[UR6] ;  /* 0x000006200e0075b4 */ /* 0x0001e20008011000 */
[----:B---3--:R-:W-:Y:S01]  /*9790*/  R2UR UR11, R2 ;  /* 0x00000000020b72ca */ /* 0x008fe200000e0000 */
[----:B------:R-:W-:Y:S01]  /*97a0*/  UIADD3 UR8, UR4, 0x28800, URZ ;  /* 0x0002880004087890 */ /* 0x000fe2000fffe03f */
[----:B------:R-:W-:Y:S01]  /*97b0*/  SEL R36, RZ, 0x1, P0 ;  /* 0x00000001ff247807 */ /* 0x000fe20000000000 */
[----:B------:R0:W-:Y:S01]  /*97c0*/  UTMALDG.3D [UR24], [UR14], desc[UR6] ;  /* 0x000006180e0075b4 */ /* 0x0001e20008011000 */
[----:B------:R-:W-:Y:S01]  /*97d0*/  UMOV UR10, UR19 ;  /* 0x00000013000a7c82 */ /* 0x000fe20008000000 */
[----:B------:R-:W-:Y:S01]  /*97e0*/  VIADD R3, R3, 0x20 ;  /* 0x0000002003037836 */ /* 0x000fe20000000000 */
[----:B------:R-:W-:-:S03]  /*97f0*/  LOP3.LUT R5, R5, R36, RZ, 0x3c, !PT ;  /* 0x0000002405057212 */ /* 0x000fc600078e3cff */
[----:B------:R0:W-:Y:S01]  /*9800*/  UTMALDG.3D [UR16], [UR14], desc[UR6] ;  /* 0x000006100e0075b4 */ /* 0x0001e20008011000 */
[----:B------:R-:W-:-:S03]  /*9810*/  SEL R6, R6, RZ, P0 ;  /* 0x000000ff06067207 */ /* 0x000fc60000000000 */
[----:B------:R0:W-:Y:S02]  /*9820*/  UTMALDG.3D [UR8], [UR22], desc[UR6] ;  /* 0x00000608160075b4 */ /* 0x0001e40008011000 */
[----:B0-----:R-:W-:Y:S05]  /*9830*/  @P1 BRA `(.L_x_180) ;  /* 0xfffffff400381947 */ /* 0x001fea000383ffff */
.L_x_174:
[----:B------:R-:W-:Y:S05]  /*9840*/  BSYNC B6 ;  /* 0x0000000000067941 */ /* 0x000fea0003800000 */
.L_x_173:
[----:B------:R-:W2:Y:S01]  /*9850*/  LDL.LU R30, [R1+0x30] ;  /* 0x00003000011e7983 */ /* 0x000ea20000300800 */
[----:B------:R-:W-:-:S03]  /*9860*/  ULDC.64 UR4, c[0x0][0x650] ;  /* 0x0001940000047ab9 */ /* 0x000fc60000000a00 */
[----:B------:R-:W3:Y:S04]  /*9870*/  LDL.LU R31, [R1+0x2c] ;  /* 0x00002c00011f7983 */ /* 0x000ee80000300800 */
[----:B------:R-:W3:Y:S04]  /*9880*/  LDL R32, [R1+0x28] ;  /* 0x0000280001207983 */ /* 0x000ee80000100800 */
[----:B------:R-:W4:Y:S04]  /*9890*/  LDL.LU R33, [R1+0x24] ;  /* 0x0000240001217983 */ /* 0x000f280000300800 */
[----:B------:R-:W5:Y:S04]  /*98a0*/  LDL.LU R34, [R1+0x18] ;  /* 0x0000180001227983 */ /* 0x000f680000300800 */
[----:B------:R-:W4:Y:S01]  /*98b0*/  LDL.LU R35, [R1+0x1c] ;  /* 0x00001c0001237983 */ /* 0x000f220000300800 */
[----:B------:R-:W-:Y:S01]  /*98c0*/  BSSY B0, `(.L_x_181) ;  /* 0x0000077000007945 */ /* 0x000fe20003800000 */
[----:B------:R-:W-:-:S02]  /*98d0*/  IMAD.MOV.U32 R17, RZ, RZ, -0x1 ;  /* 0xffffffffff117424 */ /* 0x000fc400078e00ff */
[----:B------:R-:W-:Y:S01]  /*98e0*/  IMAD.MOV.U32 R16, RZ, RZ, -0x1 ;  /* 0xffffffffff107424 */ /* 0x000fe200078e00ff */
[----:B--2---:R-:W-:Y:S01]  /*98f0*/  LOP3.LUT P1, RZ, R30, 0xff, RZ, 0xc0, !PT ;  /* 0x000000ff1eff7812 */ /* 0x004fe2000782c0ff */
[----:B---3--:R-:W-:-:S12]  /*9900*/  IMAD.IADD R5, R32, 0x1, R31 ;  /* 0x0000000120057824 */ /* 0x008fd800078e021f */
[----:B-1----:R-:W0:Y:S01]  /*9910*/  @P1 S2R R3, SR_CgaCtaId ;  /* 0x0000000000031919 */ /* 0x002e220000008800 */
[----:B------:R-:W-:Y:S02]  /*9920*/  @P1 MOV R0, 0x400 ;  /* 0x0000040000001802 */ /* 0x000fe40000000f00 */
[----:B------:R-:W-:-:S04]  /*9930*/  ISETP.GT.U32.AND P0, PT, R5, 0x4, PT ;  /* 0x000000040500780c */ /* 0x000fc80003f04070 */
[----:B------:R-:W-:Y:S02]  /*9940*/  ISETP.LT.U32.AND P0, PT, R32, 0x5, P0 ;  /* 0x000000052000780c */ /* 0x000fe40000701070 */
[----:B----4-:R-:W-:-:S04]  /*9950*/  IADD3 R35, P2, R35, UR54, RZ ;  /* 0x0000003623237c10 */ /* 0x010fc8000ff5e0ff */
[----:B-----5:R-:W-:Y:S01]  /*9960*/  IADD3.X R34, R34, UR45, RZ, P2, !PT ;  /* 0x0000002d22227c10 */ /* 0x020fe200097fe4ff */
[----:B------:R-:W-:Y:S04]  /*9970*/  STL [R1+0x1c], R35 ;  /* 0x00001c2301007387 */ /* 0x000fe80000100800 */
[----:B------:R-:W-:Y:S01]  /*9980*/  STL [R1+0x18], R34 ;  /* 0x0000182201007387 */ /* 0x000fe20000100800 */
[----:B0-----:R-:W-:Y:S01]  /*9990*/  @P1 LEA R0, R3, R0, 0x18 ;  /* 0x0000000003001211 */ /* 0x001fe200078ec0ff */
[----:B------:R-:W-:-:S03]  /*99a0*/  IMAD.WIDE.U32 R2, R5, -0x33333333, RZ ;  /* 0xcccccccd05027825 */ /* 0x000fc600078e00ff */
[----:B------:R0:W-:Y:S01]  /*99b0*/  @P1 SYNCS.ARRIVE.TRANS64.A1T0 RZ, [R0+URZ+0x68], RZ ;  /* 0x000068ff00ff19a7 */ /* 0x0001e2000810003f */
[----:B------:R-:W-:Y:S02]  /*99c0*/  ISETP.GE.U32.AND P1, PT, R32, 0x5, PT ;  /* 0x000000052000780c */ /* 0x000fe40003f26070 */
[----:B------:R-:W-:Y:S02]  /*99d0*/  SHF.R.U32.HI R2, RZ, 0x2, R3 ;  /* 0x00000002ff027819 */ /* 0x000fe40000011603 */
[----:B0-----:R-:W-:-:S03]  /*99e0*/  SEL R0, RZ, 0x1, !P0 ;  /* 0x00000001ff007807 */ /* 0x001fc60004000000 */
[----:B------:R-:W-:Y:S01]  /*99f0*/  IMAD R3, R2, -0x5, R5 ;  /* 0xfffffffb02037824 */ /* 0x000fe200078e0205 */
[----:B------:R-:W-:Y:S02]  /*9a00*/  ISETP.GE.U32.AND P0, PT, R35, UR4, PT ;  /* 0x0000000423007c0c */ /* 0x000fe4000bf06070 */
[----:B------:R-:W-:Y:S02]  /*9a10*/  LOP3.LUT R33, R33, R0, RZ, 0x3c, !PT ;  /* 0x0000000021217212 */ /* 0x000fe400078e3cff */
[----:B------:R0:W-:Y:S01]  /*9a20*/  STL [R1+0x2c], R3 ;  /* 0x00002c0301007387 */ /* 0x0001e20000100800 */
[----:B------:R-:W-:Y:S02]  /*9a30*/  ISETP.GE.U32.AND.EX P0, PT, R34, UR5, PT, P0 ;  /* 0x0000000522007c0c */ /* 0x000fe4000bf06100 */
[--C-:B------:R-:W-:Y:S02]  /*9a40*/  @P1 LOP3.LUT R33, R33, 0x1, R2.reuse, 0x78, !PT ;  /* 0x0000000121211812 */ /* 0x100fe400078e7802 */
[----:B------:R-:W-:-:S02]  /*9a50*/  PRMT R2, RZ, 0x7610, R2 ;  /* 0x00007610ff027816 */ /* 0x000fc40000000002 */
[----:B------:R-:W-:Y:S01]  /*9a60*/  PRMT R0, RZ, 0x7610, R0 ;  /* 0x00007610ff007816 */ /* 0x000fe20000000000 */
[----:B------:R1:W-:Y:S01]  /*9a70*/  STL [R1+0x24], R33 ;  /* 0x0000242101007387 */ /* 0x0003e20000100800 */
[----:B0-----:R-:W-:-:S05]  /*9a80*/  IMAD.MOV.U32 R3, RZ, RZ, -0x1 ;  /* 0xffffffffff037424 */ /* 0x001fca00078e00ff */
[----:B------:R1:W-:Y:S04]  /*9a90*/  STL [R1+0x8], R3 ;  /* 0x0000080301007387 */ /* 0x0003e80000100800 */
[----:B------:R1:W-:Y:S01]  /*9aa0*/  STL.S16 [R1+0x30], R2 ;  /* 0x0000300201007387 */ /* 0x0003e20000100600 */
[----:B------:R-:W-:Y:S05]  /*9ab0*/  @P0 BRA `(.L_x_182) ;  /* 0x00000004005c0947 */ /* 0x000fea0003800000 */
[----:B------:R-:W-:Y:S01]  /*9ac0*/  ULDC.64 UR4, c[0x0][0x628] ;  /* 0x00018a0000047ab9 */ /* 0x000fe20000000a00 */
[----:B------:R-:W0:Y:S01]  /*9ad0*/  S2R R8, SR_CTAID.X ;  /* 0x0000000000087919 */ /* 0x000e220000002500 */
[----:B------:R-:W-:Y:S01]  /*9ae0*/  ISETP.NE.U32.AND P0, PT, RZ, UR4, PT ;  /* 0x00000004ff007c0c */ /* 0x000fe2000bf05070 */
[----:B------:R-:W-:Y:S01]  /*9af0*/  ULDC UR7, c[0x0][0x630] ;  /* 0x00018c0000077ab9 */ /* 0x000fe20000000800 */
[----:B-1----:R-:W-:Y:S01]  /*9b00*/  IMAD.MOV.U32 R2, RZ, RZ, R35 ;  /* 0x000000ffff027224 */ /* 0x002fe200078e0023 */
[----:B------:R-:W1:Y:S01]  /*9b10*/  S2R R0, SR_CTAID.Y ;  /* 0x0000000000007919 */ /* 0x000e620000002600 */
[----:B------:R-:W-:Y:S01]  /*9b20*/  ISETP.NE.AND.EX P0, PT, RZ, UR5, PT, P0 ;  /* 0x00000005ff007c0c */ /* 0x000fe2000bf05300 */
[----:B------:R-:W-:-:S12]  /*9b30*/  IMAD.MOV.U32 R3, RZ, RZ, R34 ;  /* 0x000000ffff037224 */ /* 0x000fd800078e0022 */
[----:B------:R-:W-:Y:S05]  /*9b40*/  @!P0 BRA `(.L_x_183) ;  /* 0x0000000000288947 */ /* 0x000fea0003800000 */
[----:B------:R-:W-:Y:S02]  /*9b50*/  ULDC UR6, c[0x0][0x634] ;  /* 0x00018d0000067ab9 */ /* 0x000fe40000000800 */
[----:B------:R-:W-:-:S05]  /*9b60*/  IADD3 R7, P0, R35, UR6, RZ ;  /* 0x0000000623077c10 */ /* 0x000fca000ff1e0ff */
[----:B------:R-:W-:-:S04]  /*9b70*/  IMAD.X R9, RZ, RZ, R34, P0 ;  /* 0x000000ffff097224 */ /* 0x000fc800000e0622 */
[----:B------:R-:W-:-:S04]  /*9b80*/  IMAD.WIDE.U32 R4, R9, UR4, RZ ;  /* 0x0000000409047c25 */ /* 0x000fc8000f8e00ff */
[----:B------:R-:W-:-:S04]  /*9b90*/  IMAD.WIDE.U32 R4, P0, R7, UR5, R4 ;  /* 0x0000000507047c25 */ /* 0x000fc8000f800004 */
[----:B------:R-:W-:-:S04]  /*9ba0*/  IMAD.WIDE.U32 R6, R7, UR4, RZ ;  /* 0x0000000407067c25 */ /* 0x000fc8000f8e00ff */
[----:B------:R-:W-:Y:S01]  /*9bb0*/  IMAD.X R3, RZ, RZ, RZ, P0 ;  /* 0x000000ffff037224 */ /* 0x000fe200000e06ff */
[----:B------:R-:W-:Y:S01]  /*9bc0*/  IADD3 RZ, P0, R7, R4, RZ ;  /* 0x0000000407ff7210 */ /* 0x000fe20007f1e0ff */
[----:B------:R-:W-:-:S04]  /*9bd0*/  IMAD.MOV.U32 R2, RZ, RZ, R5 ;  /* 0x000000ffff027224 */ /* 0x000fc800078e0005 */
[----:B------:R-:W-:-:S08]  /*9be0*/  IMAD.WIDE.U32.X R2, R9, UR5, R2, P0 ;  /* 0x0000000509027c25 */ /* 0x000fd000080e0402 */
.L_x_183:
[--C-:B------:R-:W-:Y:S01]  /*9bf0*/  SHF.R.U64 R6, R2, UR7, R3.reuse ;  /* 0x0000000702067c19 */ /* 0x100fe20008001203 */
[----:B------:R-:W-:Y:S01]  /*9c00*/  ULDC.64 UR4, c[0x0][0x620] ;  /* 0x0001880000047ab9 */ /* 0x000fe20000000a00 */
[----:B------:R-:W-:Y:S01]  /*9c10*/  SHF.R.U32.HI R2, RZ, UR7, R3 ;  /* 0x00000007ff027c19 */ /* 0x000fe20008011603 */
[----:B------:R-:W-:Y:S01]  /*9c20*/  IMAD.MOV.U32 R3, RZ, RZ, R34 ;  /* 0x000000ffff037224 */ /* 0x000fe200078e0022 */
[----:B------:R-:W-:Y:S01]  /*9c30*/  IADD3 R5, P0, RZ, -R6, RZ ;  /* 0x80000006ff057210 */ /* 0x000fe20007f1e0ff */
[----:B------:R-:W2:Y:S01]  /*9c40*/  LDC R15, c[0x0][0x144] ;  /* 0x00005100ff0f7b82 */ /* 0x000ea20000000800 */
[----:B0-----:R-:W-:Y:S01]  /*9c50*/  I2FP.F32.U32 R7, R8 ;  /* 0x0000000800077245 */ /* 0x001fe20000201000 */
[----:B------:R-:W-:Y:S01]  /*9c60*/  ULDC.64 UR8, c[0x0][0x640] ;  /* 0x0001900000087ab9 */ /* 0x000fe20000000a00 */
[----:B------:R-:W-:Y:S01]  /*9c70*/  ULDC UR6, c[0x0][0x608] ;  /* 0x0001820000067ab9 */ /* 0x000fe20000000800 */
[----:B------:R-:W-:Y:S01]  /*9c80*/  IMAD.X R2, RZ, RZ, ~R2, P0 ;  /* 0x000000ffff027224 */ /* 0x000fe200000e0e02 */
[----:B------:R-:W-:-:S03]  /*9c90*/  ISETP.NE.U32.AND P0, PT, RZ, UR8, PT ;  /* 0x00000008ff007c0c */ /* 0x000fc6000bf05070 */
[----:B------:R-:W-:Y:S01]  /*9ca0*/  IMAD R4, R2, UR4, RZ ;  /* 0x0000000402047c24 */ /* 0x000fe2000f8e02ff */
[----:B------:R-:W0:Y:S01]  /*9cb0*/  LDC R9, c[0x0][0x148] ;  /* 0x00005200ff097b82 */ /* 0x000e220000000800 */
[----:B------:R-:W-:Y:S01]  /*9cc0*/  IMAD.MOV.U32 R2, RZ, RZ, R35 ;  /* 0x000000ffff027224 */ /* 0x000fe200078e0023 */
[----:B------:R-:W-:-:S03]  /*9cd0*/  ISETP.NE.AND.EX P0, PT, RZ, UR9, PT, P0 ;  /* 0x00000009ff007c0c */ /* 0x000fc6000bf05300 */
[----:B------:R-:W-:Y:S01]  /*9ce0*/  IMAD.WIDE.U32 R2, R5, UR4, R2 ;  /* 0x0000000405027c25 */ /* 0x000fe2000f8e0002 */
[----:B------:R-:W-:-:S03]  /*9cf0*/  ULDC UR4, c[0x0][0x150] ;  /* 0x0000540000047ab9 */ /* 0x000fc60000000800 */
[----:B------:R-:W-:Y:S02]  /*9d00*/  IMAD R5, R5, UR5, R4 ;  /* 0x0000000505057c24 */ /* 0x000fe4000f8e0204 */
[----:B------:R-:W-:Y:S01]  /*9d10*/  FMUL R4, R7, UR4 ;  /* 0x0000000407047c20 */ /* 0x000fe20008400000 */
[----:B------:R-:W-:Y:S01]  /*9d20*/  ULDC UR4, c[0x0][0x618] ;  /* 0x0001860000047ab9 */ /* 0x000fe20000000800 */
[----:B------:R-:W-:Y:S01]  /*9d30*/  ULDC UR5, c[0x0][0x154] ;  /* 0x0000550000057ab9 */ /* 0x000fe20000000800 */
[----:B------:R-:W-:-:S03]  /*9d40*/  IMAD.IADD R3, R3, 0x1, R5 ;  /* 0x0000000103037824 */ /* 0x000fc600078e0205 */
[----:B------:R-:W3:Y:S02]  /*9d50*/  F2I.U32.TRUNC.NTZ R4, R4 ;  /* 0x0000000400047305 */ /* 0x000ee4000020f000 */
[----:B------:R-:W-:Y:S02]  /*9d60*/  SHF.R.U64 R7, R2, UR4, R3 ;  /* 0x0000000402077c19 */ /* 0x000fe40008001203 */
[----:B-1----:R-:W-:-:S05]  /*9d70*/  I2FP.F32.U32 R2, R0 ;  /* 0x0000000000027245 */ /* 0x002fca0000201000 */
[----:B------:R-:W-:Y:S01]  /*9d80*/  FMUL R12, R2, UR5 ;  /* 0x00000005020c7c20 */ /* 0x000fe20008400000 */
[----:B------:R-:W-:Y:S01]  /*9d90*/  SHF.R.U32.HI R2, RZ, UR4, R3 ;  /* 0x00000004ff027c19 */ /* 0x000fe20008011603 */
[----:B------:R-:W-:-:S03]  /*9da0*/  ULDC UR4, c[0x0][0x658] ;  /* 0x0001960000047ab9 */ /* 0x000fc60000000800 */
[--C-:B------:R-:W-:Y:S01]  /*9db0*/  SHF.R.U64 R11, R7, UR6, R2.reuse ;  /* 0x00000006070b7c19 */ /* 0x100fe20008001202 */
[----:B------:R-:W1:Y:S01]  /*9dc0*/  F2I.U32.TRUNC.NTZ R12, R12 ;  /* 0x0000000c000c7305 */ /* 0x000e62000020f000 */
[----:B------:R-:W-:Y:S01]  /*9dd0*/  SHF.R.U32.HI R2, RZ, UR6, R2 ;  /* 0x00000006ff027c19 */ /* 0x000fe20008011602 */
[----:B---3--:R-:W-:-:S03]  /*9de0*/  IMAD.MOV R4, RZ, RZ, -R4 ;  /* 0x000000ffff047224 */ /* 0x008fc600078e0a04 */
[----:B------:R-:W-:Y:S01]  /*9df0*/  SHF.R.U64 R10, R11, UR4, R2 ;  /* 0x000000040b0a7c19 */ /* 0x000fe20008001202 */
[----:B--2---:R-:W-:Y:S01]  /*9e00*/  IMAD R8, R15, R4, R8 ;  /* 0x000000040f087224 */ /* 0x004fe200078e0208 */
[----:B------:R-:W-:-:S03]  /*9e10*/  SHF.R.U32.HI R13, RZ, UR4, R2 ;  /* 0x00000004ff0d7c19 */ /* 0x000fc60008011602 */
[----:B------:R-:W-:Y:S02]  /*9e20*/  IMAD.MOV.U32 R2, RZ, RZ, R10 ;  /* 0x000000ffff027224 */ /* 0x000fe400078e000a */
[----:B------:R-:W-:Y:S01]  /*9e30*/  IMAD.MOV.U32 R3, RZ, RZ, R13 ;  /* 0x000000ffff037224 */ /* 0x000fe200078e000d */
[----:B------:R-:W-:Y:S06]  /*9e40*/  @!P0 BRA `(.L_x_184) ;  /* 0x0000000000288947 */ /* 0x000fec0003800000 */
[----:B------:R-:W-:Y:S02]  /*9e50*/  ULDC UR4, c[0x0][0x64c] ;  /* 0x0001930000047ab9 */ /* 0x000fe40000000800 */
[----:B------:R-:W-:-:S05]  /*9e60*/  IADD3 R3, P0, R10, UR4, RZ ;  /* 0x000000040a037c10 */ /* 0x000fca000ff1e0ff */
[----:B------:R-:W-:-:S04]  /*9e70*/  IMAD.X R13, RZ, RZ, R13, P0 ;  /* 0x000000ffff0d7224 */ /* 0x000fc800000e060d */
[----:B------:R-:W-:-:S04]  /*9e80*/  IMAD.WIDE.U32 R4, R13, UR8, RZ ;  /* 0x000000080d047c25 */ /* 0x000fc8000f8e00ff */
[----:B------:R-:W-:-:S04]  /*9e90*/  IMAD.WIDE.U32 R4, P0, R3, UR9, R4 ;  /* 0x0000000903047c25 */ /* 0x000fc8000f800004 */
[----:B------:R-:W-:-:S04]  /*9ea0*/  IMAD.WIDE.U32 R2, R3, UR8, RZ ;  /* 0x0000000803027c25 */ /* 0x000fc8000f8e00ff */
[----:B------:R-:W-:Y:S01]  /*9eb0*/  IMAD.MOV.U32 R2, RZ, RZ, R5 ;  /* 0x000000ffff027224 */ /* 0x000fe200078e0005 */
[----:B------:R-:W-:Y:S01]  /*9ec0*/  IADD3 RZ, P1, R3, R4, RZ ;  /* 0x0000000403ff7210 */ /* 0x000fe20007f3e0ff */
[----:B------:R-:W-:-:S04]  /*9ed0*/  IMAD.X R3, RZ, RZ, RZ, P0 ;  /* 0x000000ffff037224 */ /* 0x000fc800000e06ff */
[----:B------:R-:W-:-:S08]  /*9ee0*/  IMAD.WIDE.U32.X R2, R13, UR9, R2, P1 ;  /* 0x000000090d027c25 */ /* 0x000fd000088e0402 */
.L_x_184:
[----:B------:R-:W2:Y:S01]  /*9ef0*/  LDC R4, c[0x0][0x65c] ;  /* 0x00019700ff047b82 */ /* 0x000ea20000000800 */
[----:B------:R-:W-:Y:S01]  /*9f00*/  ULDC UR4, c[0x0][0x648] ;  /* 0x0001920000047ab9 */ /* 0x000fe20000000800 */
[----:B------:R3:W-:Y:S01]  /*9f10*/  STL [R1+0x8], R6 ;  /* 0x0000080601007387 */ /* 0x0007e20000100800 */
[----:B------:R-:W-:Y:S01]  /*9f20*/  SHF.R.U64 R2, R2, UR4, R3 ;  /* 0x0000000402027c19 */ /* 0x000fe20008001203 */
[----:B-1----:R-:W-:Y:S01]  /*9f30*/  IMAD.MOV R12, RZ, RZ, -R12 ;  /* 0x000000ffff0c7224 */ /* 0x002fe200078e0a0c */
[----:B------:R-:W-:Y:S01]  /*9f40*/  LOP3.LUT R11, R11, UR38, RZ, 0xc0, !PT ;  /* 0x000000260b0b7c12 */ /* 0x000fe2000f8ec0ff */
[----:B------:R-:W-:Y:S01]  /*9f50*/  ULDC UR4, c[0x0][0x638] ;  /* 0x00018e0000047ab9 */ /* 0x000fe20000000800 */
[----:B------:R-:W-:Y:S01]  /*9f60*/  LOP3.LUT R17, R7, UR39, RZ, 0xc0, !PT ;  /* 0x0000002707117c12 */ /* 0x000fe2000f8ec0ff */
[----:B------:R-:W-:Y:S01]  /*9f70*/  IMAD.MOV R3, RZ, RZ, -R2 ;  /* 0x000000ffff037224 */ /* 0x000fe200078e0a02 */
[----:B------:R-:W-:Y:S01]  /*9f80*/  ULDC UR5, c[0x0][0x610] ;  /* 0x0001840000057ab9 */ /* 0x000fe20000000800 */
[----:B------:R-:W-:-:S02]  /*9f90*/  IMAD R11, R2, UR37, R11 ;  /* 0x00000025020b7c24 */ /* 0x000fc4000f8e020b */
[----:B------:R-:W-:Y:S01]  /*9fa0*/  IMAD R10, R3, UR4, R10 ;  /* 0x00000004030a7c24 */ /* 0x000fe2000f8e020a */
[----:B------:R-:W-:-:S03]  /*9fb0*/  ULDC UR4, c[0x0][0x600] ;  /* 0x0001800000047ab9 */ /* 0x000fc60000000800 */
[----:B------:R-:W-:Y:S01]  /*9fc0*/  IMAD R17, R10, UR4, R17 ;  /* 0x000000040a117c24 */ /* 0x000fe2000f8e0211 */
[----:B--2---:R-:W-:-:S13]  /*9fd0*/  ISETP.NE.AND P0, PT, R4, 0x1, PT ;  /* 0x000000010400780c */ /* 0x004fda0003f05270 */
[----:B0-----:R-:W-:Y:S02]  /*9fe0*/  @P0 IMAD R8, R9, R12, R0 ;  /* 0x0000000c09080224 */ /* 0x001fe400078e0200 */
[----:B------:R-:W-:Y:S02]  /*9ff0*/  IMAD.MOV.U32 R0, RZ, RZ, 0x1 ;  /* 0x00000001ff007424 */ /* 0x000fe400078e00ff */
[----:B------:R-:W-:-:S05]  /*a000*/  IMAD R8, R11, UR5, R8 ;  /* 0x000000050b087c24 */ /* 0x000fca000f8e0208 */
[----:B------:R-:W-:Y:S02]  /*a010*/  SEL R16, R17, R8, !P0 ;  /* 0x0000000811107207 */ /* 0x000fe40004000000 */
[----:B---3--:R-:W-:-:S07]  /*a020*/  SEL R17, R8, R17, !P0 ;  /* 0x0000001108117207 */ /* 0x008fce0004000000 */
.L_x_182:
[----:B------:R-:W-:Y:S05]  /*a030*/  BSYNC B0 ;  /* 0x0000000000007941 */ /* 0x000fea0003800000 */
.L_x_181:
[----:B------:R-:W-:-:S13]  /*a040*/  LOP3.LUT P0, RZ, R0, 0xff, RZ, 0xc0, !PT ;  /* 0x000000ff00ff7812 */ /* 0x000fda000780c0ff */
[----:B------:R-:W-:Y:S05]  /*a050*/  @P0 BRA `(.L_x_185) ;  /* 0xffffffe400cc0947 */ /* 0x000fea000383ffff */
[----:B------:R-:W-:Y:S05]  /*a060*/  BSYNC B7 ;  /* 0x0000000000077941 */ /* 0x000fea0003800000 */
.L_x_171:
[----:B------:R-:W-:-:S03]  /*a070*/  UMOV UR4, 0xffffffff ;  /* 0xffffffff00047882 */ /* 0x000fc60000000000 */
[----:B------:R-:W-:Y:S05]  /*a080*/  BRA.DIV UR4, `(.L_x_186) ;  /* 0x0000000604747947 */ /* 0x000fea000b800000 */
[----:B------:R-:W-:-:S13]  /*a090*/  ELECT P6, URZ, PT ;  /* 0x00000000003f782f */ /* 0x000fda00038c0000 */
.L_x_203:
[----:B------:R-:W-:Y:S04]  /*a0a0*/  BSSY B0, `(.L_x_187) ;  /* 0x0000037000007945 */ /* 0x000fe80003800000 */
[----:B------:R-:W-:Y:S05]  /*a0b0*/  @!P6 BRA `(.L_x_188) ;  /* 0x0000000000d4e947 */ /* 0x000fea0003800000 */
[----:B------:R-:W2:Y:S02]  /*a0c0*/  LDL.LU R0, [R1+0x14] ;  /* 0x0000140001007983 */ /* 0x000ea40000300800 */
[----:B--2---:R-:W-:-:S04]  /*a0d0*/  LOP3.LUT R0, R0, 0x2, RZ, 0xfc, !PT ;  /* 0x0000000200007812 */ /* 0x004fc800078efcff */
[----:B------:R-:W-:-:S13]  /*a0e0*/  ISETP.NE.AND P0, PT, R0, 0x3, PT ;  /* 0x000000030000780c */ /* 0x000fda0003f05270 */
[----:B------:R-:W-:Y:S05]  /*a0f0*/  @!P0 BRA `(.L_x_189) ;  /* 0x0000000000048947 */ /* 0x000fea0003800000 */
[----:B------:R-:W-:Y:S01]  /*a100*/  BPT.TRAP 0x1 ;  /* 0x000000040000795c */ /* 0x000fe20000300000 */
.L_x_189:
[----:B-1----:R-:W2:Y:S04]  /*a110*/  LDL.LU R2, [R1+0x2c] ;  /* 0x00002c0001027983 */ /* 0x002ea80000300800 */
[----:B------:R-:W3:Y:S01]  /*a120*/  LDL.LU R5, [R1+0x24] ;  /* 0x0000240001057983 */ /* 0x000ee20000300800 */
[----:B------:R-:W-:Y:S01]  /*a130*/  MOV R0, 0x400 ;  /* 0x0000040000007802 */ /* 0x000fe20000000f00 */
[----:B------:R-:W0:Y:S03]  /*a140*/  S2R R3, SR_CgaCtaId ;  /* 0x0000000000037919 */ /* 0x000e260000008800 */
[----:B0-----:R-:W-:-:S05]  /*a150*/  LEA R0, R3, R0, 0x18 ;  /* 0x0000000003007211 */ /* 0x001fca00078ec0ff */
[----:B------:R-:W-:-:S04]  /*a160*/  VIADD R0, R0, 0x28 ;  /* 0x0000002800007836 */ /* 0x000fc80000000000 */
[C---:B--2---:R-:W-:Y:S02]  /*a170*/  IMAD R7, R2.reuse, 0x8, R0 ;  /* 0x0000000802077824 */ /* 0x044fe400078e0200 */
[----:B------:R-:W-:Y:S01]  /*a180*/  VIADD R2, R2, 0x1 ;  /* 0x0000000102027836 */ /* 0x000fe20000000000 */
[----:B---3--:R-:W-:-:S04]  /*a190*/  SHF.L.U32 R4, R5, 0x1f, RZ ;  /* 0x0000001f05047819 */ /* 0x008fc800000006ff */
[C---:B------:R-:W-:Y:S01]  /*a1a0*/  ISETP.NE.AND P1, PT, R2.reuse, 0x5, PT ;  /* 0x000000050200780c */ /* 0x040fe20003f25270 */
[----:B------:R-:W0:Y:S03]  /*a1b0*/  SYNCS.PHASECHK.TRANS64.TRYWAIT P0, [R7+URZ], R4 ;  /* 0x00000004070075a7 */ /* 0x000e26000800017f */
[----:B------:R-:W-:Y:S02]  /*a1c0*/  SEL R3, RZ, 0x1, P1 ;  /* 0x00000001ff037807 */ /* 0x000fe40000800000 */
[----:B------:R-:W-:Y:S02]  /*a1d0*/  SEL R9, R2, RZ, P1 ;  /* 0x000000ff02097207 */ /* 0x000fe40000800000 */
[----:B------:R-:W-:-:S03]  /*a1e0*/  LOP3.LUT R6, R5, R3, RZ, 0x3c, !PT ;  /* 0x0000000305067212 */ /* 0x000fc600078e3cff */
[----:B------:R-:W-:Y:S01]  /*a1f0*/  IMAD R8, R9, 0x8, R0 ;  /* 0x0000000809087824 */ /* 0x000fe200078e0200 */
[----:B------:R-:W-:Y:S01]  /*a200*/  SHF.L.U32 R5, R6, 0x1f, RZ ;  /* 0x0000001f06057819 */ /* 0x000fe200000006ff */
[----:B0-----:R-:W-:Y:S06]  /*a210*/  @!P0 BRA `(.L_x_190) ;  /* 0x0000000400308947 */ /* 0x001fec0003800000 */
.L_x_204:
[----:B------:R-:W1:Y:S01]  /*a220*/  SYNCS.PHASECHK.TRANS64.TRYWAIT P0, [R8+URZ], R5 ;  /* 0x00000005080075a7 */ /* 0x000e62000800017f */
[----:B------:R-:W-:-:S05]  /*a230*/  VIADD R2, R9, 0x1 ;  /* 0x0000000109027836 */ /* 0x000fca0000000000 */
[----:B------:R-:W-:-:S04]  /*a240*/  ISETP.NE.AND P1, PT, R2, 0x5, PT ;  /* 0x000000050200780c */ /* 0x000fc80003f25270 */
[----:B------:R-:W-:Y:S02]  /*a250*/  SEL R3, RZ, 0x1, P1 ;  /* 0x00000001ff037807 */ /* 0x000fe40000800000 */
[----:B0-----:R-:W-:Y:S02]  /*a260*/  SEL R7, R2, RZ, P1 ;  /* 0x000000ff02077207 */ /* 0x001fe40000800000 */
[----:B------:R-:W-:-:S03]  /*a270*/  LOP3.LUT R6, R6, R3, RZ, 0x3c, !PT ;  /* 0x0000000306067212 */ /* 0x000fc600078e3cff */
[----:B------:R-:W-:Y:S01]  /*a280*/  IMAD R9, R7, 0x8, R0 ;  /* 0x0000000807097824 */ /* 0x000fe200078e0200 */
[----:B------:R-:W-:Y:S01]  /*a290*/  SHF.L.U32 R4, R6, 0x1f, RZ ;  /* 0x0000001f06047819 */ /* 0x000fe200000006ff */
[----:B-1----:R-:W-:Y:S06]  /*a2a0*/  @!P0 BRA `(.L_x_191) ;  /* 0x0000000400208947 */ /* 0x002fec0003800000 */
.L_x_205:
[----:B------:R-:W1:Y:S01]  /*a2b0*/  SYNCS.PHASECHK.TRANS64.TRYWAIT P0, [R9+URZ], R4 ;  /* 0x00000004090075a7 */ /* 0x000e62000800017f */
[----:B------:R-:W-:-:S05]  /*a2c0*/  VIADD R2, R7, 0x1 ;  /* 0x0000000107027836 */ /* 0x000fca0000000000 */
[----:B------:R-:W-:-:S04]  /*a2d0*/  ISETP.NE.AND P1, PT, R2, 0x5, PT ;  /* 0x000000050200780c */ /* 0x000fc80003f25270 */
[----:B------:R-:W-:Y:S02]  /*a2e0*/  SEL R3, RZ, 0x1, P1 ;  /* 0x00000001ff037807 */ /* 0x000fe40000800000 */
[----:B------:R-:W-:Y:S02]  /*a2f0*/  SEL R7, R2, RZ, P1 ;  /* 0x000000ff02077207 */ /* 0x000fe40000800000 */
[----:B------:R-:W-:-:S03]  /*a300*/  LOP3.LUT R11, R6, R3, RZ, 0x3c, !PT ;  /* 0x00000003060b7212 */ /* 0x000fc600078e3cff */
[----:B------:R-:W-:Y:S01]  /*a310*/  IMAD R6, R7, 0x8, R0 ;  /* 0x0000000807067824 */ /* 0x000fe200078e0200 */
[----:B0-----:R-:W-:Y:S01]  /*a320*/  SHF.L.U32 R5, R11, 0x1f, RZ ;  /* 0x0000001f0b057819 */ /* 0x001fe200000006ff */
[----:B-1----:R-:W-:Y:S06]  /*a330*/  @!P0 BRA `(.L_x_192) ;  /* 0x0000000400108947 */ /* 0x002fec0003800000 */
.L_x_206:
[----:B------:R-:W1:Y:S01]  /*a340*/  SYNCS.PHASECHK.TRANS64.TRYWAIT P0, [R6+URZ], R5 ;  /* 0x00000005060075a7 */ /* 0x000e62000800017f */
[----:B------:R-:W-:-:S05]  /*a350*/  VIADD R2, R7, 0x1 ;  /* 0x0000000107027836 */ /* 0x000fca0000000000 */
[----:B------:R-:W-:-:S04]  /*a360*/  ISETP.NE.AND P1, PT, R2, 0x5, PT ;  /* 0x000000050200780c */ /* 0x000fc80003f25270 */
[----:B0-----:R-:W-:Y:S02]  /*a370*/  SEL R4, RZ, 0x1, P1 ;  /* 0x00000001ff047807 */ /* 0x001fe40000800000 */
[----:B------:R-:W-:Y:S02]  /*a380*/  SEL R3, R2, RZ, P1 ;  /* 0x000000ff02037207 */ /* 0x000fe40000800000 */
[----:B------:R-:W-:Y:S01]  /*a390*/  LOP3.LUT R4, R11, R4, RZ, 0x3c, !PT ;  /* 0x000000040b047212 */ /* 0x000fe200078e3cff */
[----:B-1----:R-:W-:Y:S06]  /*a3a0*/  @!P0 BRA `(.L_x_193) ;  /* 0x0000000400088947 */ /* 0x002fec0003800000 */
.L_x_207:
[----:B------:R-:W-:Y:S01]  /*a3b0*/  IMAD R3, R3, 0x8, R0 ;  /* 0x0000000803037824 */ /* 0x000fe200078e0200 */
[----:B------:R-:W-:-:S07]  /*a3c0*/  SHF.L.U32 R0, R4, 0x1f, RZ ;  /* 0x0000001f04007819 */ /* 0x000fce00000006ff */
.L_x_194:
[----:B-1----:R1:W2:Y:S02]  /*a3d0*/  SYNCS.PHASECHK.TRANS64.TRYWAIT P0, [R3+URZ], R0 ;  /* 0x00000000030075a7 */ /* 0x0022a4000800017f */
[----:B--2---:R-:W-:Y:S05]  /*a3e0*/  @!P0 NANOSLEEP.SYNCS 0x989680 ;  /* 0x009896800000895d */ /* 0x004fea0003900000 */
[----:B------:R-:W2:Y:S02]  /*a3f0*/  @!P0 SYNCS.PHASECHK.TRANS64 P0, [R3+URZ], R0 ;  /* 0x00000000030085a7 */ /* 0x000ea4000800007f */
[----:B--2---:R-:W-:Y:S05]  /*a400*/  @!P0 BRA `(.L_x_194) ;  /* 0xfffffffc00f08947 */ /* 0x004fea000383ffff */
.L_x_188:
[----:B------:R-:W-:Y:S05]  /*a410*/  BSYNC B0 ;  /* 0x0000000000007941 */ /* 0x000fea0003800000 */
.L_x_187:
[----:B------:R-:W-:Y:S05]  /*a420*/  EXIT ;  /* 0x000000000000794d */ /* 0x000fea0003800000 */
.L_x_16:
[----:B------:R-:W-:Y:S02]  /*a430*/  IMAD.MOV.U32 R12, RZ, RZ, RZ ;  /* 0x000000ffff0c7224 */ /* 0x000fe400078e00ff */
[----:B------:R-:W-:Y:S02]  /*a440*/  IMAD.MOV.U32 R11, RZ, RZ, 0x1f ;  /* 0x0000001fff0b7424 */ /* 0x000fe400078e00ff */
[----:B------:R-:W-:-:S07]  /*a450*/  IMAD.MOV.U32 R15, RZ, RZ, -0x1 ;  /* 0xffffffffff0f7424 */ /* 0x000fce00078e00ff */
[----:B-----5:R-:W-:Y:S05]  /*a460*/  WARPSYNC.COLLECTIVE R15, `(.L_x_195) ;  /* 0x000000000f087348 */ /* 0x020fea0003c00000 */
[----:B------:R0:W1:Y:S02]  /*a470*/  SHFL.IDX P6, R14, R13, R12, R11 ;  /* 0x0000000c0d0e7389 */ /* 0x00006400000c000b */
[----:B01---5:R-:W-:Y:S01]  /*a480*/  ENDCOLLECTIVE ;  /* 0x000000000000791b */ /* 0x023fe20003800000 */
.L_x_195:
[----:B------:R-:W-:Y:S05]  /*a490*/  BRA `(.L_x_196) ;  /* 0xffffff6c00d87947 */ /* 0x000fea000383ffff */
.L_x_20:
[----:B-1----:R1:W2:Y:S02]  /*a4a0*/  SYNCS.PHASECHK.TRANS64.TRYWAIT P1, [R3+URZ], R0 ;  /* 0x00000000030075a7 */ /* 0x0022a4000802017f */
[----:B--2---:R-:W-:Y:S05]  /*a4b0*/  @!P1 NANOSLEEP.SYNCS 0x989680 ;  /* 0x009896800000995d */ /* 0x004fea0003900000 */
[----:B------:R-:W2:Y:S02]  /*a4c0*/  @!P1 SYNCS.PHASECHK.TRANS64 P1, [R3+URZ], R0 ;  /* 0x00000000030095a7 */ /* 0x000ea4000802007f */
[----:B--2---:R-:W-:Y:S05]  /*a4d0*/  @!P1 BRA `(.L_x_20) ;  /* 0xfffffffc00f09947 */ /* 0x004fea000383ffff */
[----:B------:R-:W-:Y:S05]  /*a4e0*/  BRA `(.L_x_19) ;  /* 0xffffff6c00f47947 */ /* 0x000fea000383ffff */
.L_x_25:
[----:B0-----:R0:W1:Y:S02]  /*a4f0*/  SYNCS.PHASECHK.TRANS64.TRYWAIT P1, [R2+URZ], R11 ;  /* 0x0000000b020075a7 */ /* 0x001064000802017f */
[----:B-1----:R-:W-:Y:S05]  /*a500*/  @!P1 NANOSLEEP.SYNCS 0x989680 ;  /* 0x009896800000995d */ /* 0x002fea0003900000 */
[----:B------:R-:W1:Y:S02]  /*a510*/  @!P1 SYNCS.PHASECHK.TRANS64 P1, [R2+URZ], R11 ;  /* 0x0000000b020095a7 */ /* 0x000e64000802007f */
[----:B-1----:R-:W-:Y:S05]  /*a520*/  @!P1 BRA `(.L_x_25) ;  /* 0xfffffffc00f09947 */ /* 0x002fea000383ffff */
[----:B------:R-:W-:Y:S05]  /*a530*/  BRA `(.L_x_24) ;  /* 0xffffff7400ac7947 */ /* 0x000fea000383ffff */
.L_x_33:
[----:B0-----:R0:W1:Y:S02]  /*a540*/  SYNCS.PHASECHK.TRANS64.TRYWAIT P1, [R12+URZ], R13 ;  /* 0x0000000d0c0075a7 */ /* 0x001064000802017f */
[----:B-1----:R-:W-:Y:S05]  /*a550*/  @!P1 NANOSLEEP.SYNCS 0x989680 ;  /* 0x009896800000995d */ /* 0x002fea0003900000 */
[----:B------:R-:W1:Y:S02]  /*a560*/  @!P1 SYNCS.PHASECHK.TRANS64 P1, [R12+URZ], R13 ;  /* 0x0000000d0c0095a7 */ /* 0x000e64000802007f */
[----:B-1----:R-:W-:Y:S05]  /*a570*/  @!P1 BRA `(.L_x_33) ;  /* 0xfffffffc00f09947 */ /* 0x002fea000383ffff */
[----:B------:R-:W-:Y:S05]  /*a580*/  BRA `(.L_x_32) ;  /* 0xffffff7c00887947 */ /* 0x000fea000383ffff */
.L_x_172:
[----:B------:R-:W-:Y:S01]  /*a590*/  BSSY B0, `(.L_x_197) ;  /* 0x0000006000007945 */ /* 0x000fe20003800000 */
[----:B------:R-:W-:-:S07]  /*a5a0*/  IMAD.MOV.U32 R15, RZ, RZ, -0x1 ;  /* 0xffffffffff0f7424 */ /* 0x000fce00078e00ff */
[----:B-1----:R-:W-:Y:S05]  /*a5b0*/  WARPSYNC.COLLECTIVE R15, `(.L_x_198) ;  /* 0x000000000f0c7348 */ /* 0x002fea0003c00000 */
[----:B------:R-:W-:Y:S02]  /*a5c0*/  ELECT P6, UR62, PT ;  /* 0x00000000003e782f */ /* 0x000fe400038c0000 */
[----:B------:R-:W-:Y:S01]  /*a5d0*/  MOV R14, UR62 ;  /* 0x0000003e000e7c02 */ /* 0x000fe20008000f00 */
[----:B-1----:R-:W-:Y:S10]  /*a5e0*/  ENDCOLLECTIVE ;  /* 0x000000000000791b */ /* 0x002ff40003800000 */
.L_x_198:
[----:B------:R-:W-:Y:S05]  /*a5f0*/  BSYNC B0 ;  /* 0x0000000000007941 */ /* 0x000fea0003800000 */
.L_x_197:
[----:B------:R-:W-:Y:S05]  /*a600*/  BRA `(.L_x_199) ;  /* 0xffffffe0006c7947 */ /* 0x000fea000383ffff */
.L_x_177:
[----:B0-----:R0:W1:Y:S02]  /*a610*/  SYNCS.PHASECHK.TRANS64.TRYWAIT P0, [R36+URZ+0x28], R37 ;  /* 0x00002825240075a7 */ /* 0x001064000800017f */
[----:B-1----:R-:W-:Y:S05]  /*a620*/  @!P0 NANOSLEEP.SYNCS 0x989680 ;  /* 0x009896800000895d */ /* 0x002fea0003900000 */
[----:B------:R-:W1:Y:S02]  /*a630*/  @!P0 SYNCS.PHASECHK.TRANS64 P0, [R36+URZ+0x28], R37 ;  /* 0x00002825240085a7 */ /* 0x000e64000800007f */
[----:B-1----:R-:W-:Y:S05]  /*a640*/  @!P0 BRA `(.L_x_177) ;  /* 0xfffffffc00f08947 */ /* 0x002fea000383ffff */
[----:B------:R-:W-:Y:S05]  /*a650*/  BRA `(.L_x_200) ;  /* 0xffffffe400cc7947 */ /* 0x000fea000383ffff */
.L_x_186:
[----:B------:R-:W-:Y:S01]  /*a660*/  BSSY B0, `(.L_x_201) ;  /* 0x0000006000007945 */ /* 0x000fe20003800000 */
[----:B------:R-:W-:-:S07]  /*a670*/  IMAD.MOV.U32 R15, RZ, RZ, -0x1 ;  /* 0xffffffffff0f7424 */ /* 0x000fce00078e00ff */
[----:B-1----:R-:W-:Y:S05]  /*a680*/  WARPSYNC.COLLECTIVE R15, `(.L_x_202) ;  /* 0x000000000f0c7348 */ /* 0x002fea0003c00000 */
[----:B------:R-:W-:Y:S02]  /*a690*/  ELECT P6, UR62, PT ;  /* 0x00000000003e782f */ /* 0x000fe400038c0000 */
[----:B------:R-:W-:Y:S01]  /*a6a0*/  MOV R14, UR62 ;  /* 0x0000003e000e7c02 */ /* 0x000fe20008000f00 */
[----:B-1----:R-:W-:Y:S10]  /*a6b0*/  ENDCOLLECTIVE ;  /* 0x000000000000791b */ /* 0x002ff40003800000 */
.L_x_202:
[----:B------:R-:W-:Y:S05]  /*a6c0*/  BSYNC B0 ;  /* 0x0000000000007941 */ /* 0x000fea0003800000 */
.L_x_201:
[----:B------:R-:W-:Y:S05]  /*a6d0*/  BRA `(.L_x_203) ;  /* 0xfffffff800707947 */ /* 0x000fea000383ffff */
.L_x_190:
[----:B0-----:R0:W1:Y:S02]  /*a6e0*/  SYNCS.PHASECHK.TRANS64.TRYWAIT P0, [R7+URZ], R4 ;  /* 0x00000004070075a7 */ /* 0x001064000800017f */
[----:B-1----:R-:W-:Y:S05]  /*a6f0*/  @!P0 NANOSLEEP.SYNCS 0x989680 ;  /* 0x009896800000895d */ /* 0x002fea0003900000 */
[----:B------:R-:W1:Y:S02]  /*a700*/  @!P0 SYNCS.PHASECHK.TRANS64 P0, [R7+URZ], R4 ;  /* 0x00000004070085a7 */ /* 0x000e64000800007f */
[----:B-1----:R-:W-:Y:S05]  /*a710*/  @!P0 BRA `(.L_x_190) ;  /* 0xfffffffc00f08947 */ /* 0x002fea000383ffff */
[----:B------:R-:W-:Y:S05]  /*a720*/  BRA `(.L_x_204) ;  /* 0xfffffff800bc7947 */ /* 0x000fea000383ffff */
.L_x_191:
[----:B0-----:R0:W1:Y:S02]  /*a730*/  SYNCS.PHASECHK.TRANS64.TRYWAIT P0, [R8+URZ], R5 ;  /* 0x00000005080075a7 */ /* 0x001064000800017f */
[----:B-1----:R-:W-:Y:S05]  /*a740*/  @!P0 NANOSLEEP.SYNCS 0x989680 ;  /* 0x009896800000895d */ /* 0x002fea0003900000 */
[----:B------:R-:W1:Y:S02]  /*a750*/  @!P0 SYNCS.PHASECHK.TRANS64 P0, [R8+URZ], R5 ;  /* 0x00000005080085a7 */ /* 0x000e64000800007f */
[----:B-1----:R-:W-:Y:S05]  /*a760*/  @!P0 BRA `(.L_x_191) ;  /* 0xfffffffc00f08947 */ /* 0x002fea000383ffff */
[----:B------:R-:W-:Y:S05]  /*a770*/  BRA `(.L_x_205) ;  /* 0xfffffff800cc7947 */ /* 0x000fea000383ffff */
.L_x_192:
[----:B0-----:R0:W1:Y:S02]  /*a780*/  SYNCS.PHASECHK.TRANS64.TRYWAIT P0, [R9+URZ], R4 ;  /* 0x00000004090075a7 */ /* 0x001064000800017f */
[----:B-1----:R-:W-:Y:S05]  /*a790*/  @!P0 NANOSLEEP.SYNCS 0x989680 ;  /* 0x009896800000895d */ /* 0x002fea0003900000 */
[----:B------:R-:W1:Y:S02]  /*a7a0*/  @!P0 SYNCS.PHASECHK.TRANS64 P0, [R9+URZ], R4 ;  /* 0x00000004090085a7 */ /* 0x000e64000800007f */
[----:B-1----:R-:W-:Y:S05]  /*a7b0*/  @!P0 BRA `(.L_x_192) ;  /* 0xfffffffc00f08947 */ /* 0x002fea000383ffff */
[----:B------:R-:W-:Y:S05]  /*a7c0*/  BRA `(.L_x_206) ;  /* 0xfffffff800dc7947 */ /* 0x000fea000383ffff */
.L_x_193:
[----:B0-----:R0:W1:Y:S02]  /*a7d0*/  SYNCS.PHASECHK.TRANS64.TRYWAIT P0, [R6+URZ], R5 ;  /* 0x00000005060075a7 */ /* 0x001064000800017f */
[----:B-1----:R-:W-:Y:S05]  /*a7e0*/  @!P0 NANOSLEEP.SYNCS 0x989680 ;  /* 0x009896800000895d */ /* 0x002fea0003900000 */
[----:B------:R-:W1:Y:S02]  /*a7f0*/  @!P0 SYNCS.PHASECHK.TRANS64 P0, [R6+URZ], R5 ;  /* 0x00000005060085a7 */ /* 0x000e64000800007f */
[----:B-1----:R-:W-:Y:S05]  /*a800*/  @!P0 BRA `(.L_x_193) ;  /* 0xfffffffc00f08947 */ /* 0x002fea000383ffff */
[----:B------:R-:W-:Y:S05]  /*a810*/  BRA `(.L_x_207) ;  /* 0xfffffff800e47947 */ /* 0x000fea000383ffff */
.L_x_208:
[----:B------:R-:W-:-:S00]  /*a820*/  BRA `(.L_x_208) ;  /* 0xfffffffc00fc7947 */ /* 0x000fc0000383ffff */
[----:B------:R-:W-:-:S00]  /*a830*/  NOP ;  /* 0x0000000000007918 */ /* 0x000fc00000000000 */
        /* <DEDUP_REMOVED lines=12> */
.L_x_209:


//--------------------- .nv.global.init           --------------------------
	.section	.nv.global.init,"aw",@progbits
.nv.global.init:
	.type		$str$24,@object
	.size		$str$24,($str$25 - $str$24)
$str$24:
        /*0000*/ 	.byte	0x28, 0x61, 0x64, 0x64, 0x72, 0x65, 0x73, 0x73, 0x20, 0x26, 0x20, 0x6d, 0x61, 0x73, 0x6b, 0x29
        /*0010*/ 	.byte	0x20, 0x3d, 0x3d, 0x20, 0x30, 0x00
	.type		$str$25,@object
	.size		$str$25,(__unnamed_1 - $str$25)
$str$25:
        /*0016*/ 	.byte	0x2f, 0x74, 0x6d, 0x70, 0x2f, 0x63, 0x75, 0x74, 0x6c, 0x61, 0x73, 0x73, 0x5f, 0x73, 0x77, 0x65
        /*0026*/ 	.byte	0x65, 0x70, 0x5f, 0x73, 0x72, 0x63, 0x2f, 0x69, 0x6e, 0x63, 0x6c, 0x75, 0x64, 0x65, 0x2f, 0x63
        /*0036*/ 	.byte	0x75, 0x74, 0x65, 0x2f, 0x70, 0x6f, 0x69, 0x6e, 0x74, 0x65, 0x72, 0x5f, 0x66, 0x6c, 0x61, 0x67
        /*0046*/ 	.byte	0x67, 0x65, 0x64, 0x2e, 0x68, 0x70, 0x70, 0x00
	.type		__unnamed_1,@object
	.size		__unnamed_1,(__unnamed_2 - __unnamed_1)
__unnamed_1:
        /* <DEDUP_REMOVED lines=28> */
        /*020e*/ 	.byte	0x38, 0x31, 0x39, 0x32, 0x3e, 0x3e, 0x3e, 0x3e, 0x3e, 0x20, 0x26, 0x5d, 0x00
	.type		__unnamed_2,@object
	.size		__unnamed_2,(.L_1 - __unnamed_2)
__unnamed_2:
        /* <DEDUP_REMOVED lines=29> */
.L_1:


//--------------------- .nv.shared._ZN7cutlass13device_kernelINS_4gemm6kernel13GemmUniversalIN4cute5tupleIJiiiiEEENS1_10collective13CollectiveMmaINS1_39MainloopSm90TmaGmmaRmemAWarpSpecializedILi5ENS5_IJNS4_1CILi1EEESB_SB_EEENS1_35KernelTmaWarpSpecializedCooperativeEEENS5_IJNSA_ILi256EEENSA_ILi64EEENSA_ILi32EEEEEEfNS5_IJSB_llEEEfNS5_IJlSB_lEEENS4_8TiledMMAINS4_8MMA_AtomIJNS4_4SM904GMMA29MMA_64x64x8_F32TF32TF32_RS_TNILNSO_7ScaleInE1ELSQ_1EEEEEENS4_6LayoutINS5_IJNSA_ILi2EEESB_SB_EEENS5_IJSB_NSA_ILi0EEESW_EEEEENS5_IJNS4_10UnderscoreESZ_SZ_EEEEENS4_13SM90_TMA_LOADENS4_14ComposedLayoutINS4_7SwizzleILi1ELi4ELi3EEENS4_18smem_ptr_flag_bitsILi32EEENST_INS5_IJNSA_ILi8EEES18_EEENS5_IJSB_S18_EEEEEEENS4_9Copy_AtomIJNS4_39AutoVectorizingCopyWithAssumedAlignmentILi128EEEfEEENS4_8identityES12_NS13_INS14_ILi3ELi4ELi3EEES17_NST_INS5_IJS18_SH_EEENS5_IJSH_SB_EEEEEEEvS1H_EENS_8epilogue10collective6detail29Sm90TmaWarpSpecializedAdapterINS1P_15DefaultEpilogueINS_10tfloat32_tESK_SK_NS1O_6thread17LinearCombinationIS1T_Li1EffLNS1U_9ScaleType4KindE0ELNS_15FloatRoundStyleE2ES1T_EENS1_15EpilogueDefaultEEEEEvvEEEEvNT_6ParamsE --------------------------
	.section	.nv.shared._ZN7cutlass13device_kernelINS_4gemm6kernel13GemmUniversalIN4cute5tupleIJiiiiEEENS1_10collective13CollectiveMmaINS1_39MainloopSm90TmaGmmaRmemAWarpSpecializedILi5ENS5_IJNS4_1CILi1EEESB_SB_EEENS1_35KernelTmaWarpSpecializedCooperativeEEENS5_IJNSA_ILi256EEENSA_ILi64EEENSA_ILi32EEEEEEfNS5_IJSB_llEEEfNS5_IJlSB_lEEENS4_8TiledMMAINS4_8MMA_AtomIJNS4_4SM904GMMA29MMA_64x64x8_F32TF32TF32_RS_TNILNSO_7ScaleInE1ELSQ_1EEEEEENS4_6LayoutINS5_IJNSA_ILi2EEESB_SB_EEENS5_IJSB_NSA_ILi0EEESW_EEEEENS5_IJNS4_10UnderscoreESZ_SZ_EEEEENS4_13SM90_TMA_LOADENS4_14ComposedLayoutINS4_7SwizzleILi1ELi4ELi3EEENS4_18smem_ptr_flag_bitsILi32EEENST_INS5_IJNSA_ILi8EEES18_EEENS5_IJSB_S18_EEEEEEENS4_9Copy_AtomIJNS4_39AutoVectorizingCopyWithAssumedAlignmentILi128EEEfEEENS4_8identityES12_NS13_INS14_ILi3ELi4ELi3EEES17_NST_INS5_IJS18_SH_EEENS5_IJSH_SB_EEEEEEEvS1H_EENS_8epilogue10collective6detail29Sm90TmaWarpSpecializedAdapterINS1P_15DefaultEpilogueINS_10tfloat32_tESK_SK_NS1O_6thread17LinearCombinationIS1T_Li1EffLNS1U_9ScaleType4KindE0ELNS_15FloatRoundStyleE2ES1T_EENS1_15EpilogueDefaultEEEEEvvEEEEvNT_6ParamsE,"aw",@nobits
	.sectionflags	@""
	.align	16
	.zero		1024


//--------------------- .nv.shared.reserved.0     --------------------------
	.section	.nv.shared.reserved.0,"aw",@nobits
	.weak		__nv_reservedSMEM_offset_0_alias
	.size		__nv_reservedSMEM_offset_0_alias, 0, 0
	.other		__nv_reservedSMEM_offset_0_alias,@"STO_CUDA_RESERVED_SHARED STV_DEFAULT"
__nv_reservedSMEM_offset_0_alias:
	.zero		0


//--------------------- .nv.global                --------------------------
	.section	.nv.global,"aw",@nobits
.nv.global:
	.type		_ZN39_INTERNAL_3a469cea_4_k_cu_36ecf65d_29154cute1_E,@object
	.size		_ZN39_INTERNAL_3a469cea_4_k_cu_36ecf65d_29154cute1_E,(_ZN39_INTERNAL_3a469cea_4_k_cu_36ecf65d_29154cuda3std3__45__cpo6cbeginE - _ZN39_INTERNAL_3a469cea_4_k_cu_36ecf65d_29154cute1_E)
_ZN39_INTERNAL_3a469cea_4_k_cu_36ecf65d_29154cute1_E:
	.zero		1
	.type		_ZN39_INTERNAL_3a469cea_4_k_cu_36ecf65d_29154cuda3std3__45__cpo6cbeginE,@object
	.size		_ZN39_INTERNAL_3a469cea_4_k_cu_36ecf65d_29154cuda3std3__45__cpo6cbeginE,(_ZN39_INTERNAL_3a469cea_4_k_cu_36ecf65d_29154cuda3std3__48in_placeE - _ZN39_INTERNAL_3a469cea_4_k_cu_36ecf65d_29154cuda3std3__45__cpo6cbeginE)
_ZN39_INTERNAL_3a469cea_4_k_cu_36ecf65d_29154cuda3std3__45__cpo6cbeginE:
	.zero		1
	.type		_ZN39_INTERNAL_3a469cea_4_k_cu_36ecf65d_29154cuda3std3__48in_placeE,@object
	.size		_ZN39_INTERNAL_3a469cea_4_k_cu_36ecf65d_29154cuda3std3__48in_placeE,(_ZN39_INTERNAL_3a469cea_4_k_cu_36ecf65d_29154cuda3std6ranges3__45__cpo9iter_moveE - _ZN39_INTERNAL_3a469cea_4_k_cu_36ecf65d_29154cuda3std3__48in_placeE)
_ZN39_INTERNAL_3a469cea_4_k_cu_36ecf65d_29154cuda3std3__48in_placeE:
	.zero		1
	.type		_ZN39_INTERNAL_3a469cea_4_k_cu_36ecf65d_29154cuda3std6ranges3__45__cpo9iter_moveE,@object
	.size		_ZN39_INTERNAL_3a469cea_4_k_cu_36ecf65d_29154cuda3std6ranges3__45__cpo9iter_moveE,(_ZN39_INTERNAL_3a469cea_4_k_cu_36ecf65d_29154cuda3std3__45__cpo5beginE - _ZN39_INTERNAL_3a469cea_4_k_cu_36ecf65d_29154cuda3std6ranges3__45__cpo9iter_moveE)
_ZN39_INTERNAL_3a469cea_4_k_cu_36ecf65d_29154cuda3std6ranges3__45__cpo9iter_moveE:
	.zero		1
	.type		_ZN39_INTERNAL_3a469cea_4_k_cu_36ecf65d_29154cuda3std3__45__cpo5beginE,@object
	.size		_ZN39_INTERNAL_3a469cea_4_k_cu_36ecf65d_29154cuda3std3__45__cpo5beginE,(_ZN39_INTERNAL_3a469cea_4_k_cu_36ecf65d_29154cuda3std3__441_GLOBAL__N__3a469cea_4_k_cu_36ecf65d_29156ignoreE - _ZN39_INTERNAL_3a469cea_4_k_cu_36ecf65d_29154cuda3std3__45__cpo5beginE)
_ZN39_INTERNAL_3a469cea_4_k_cu_36ecf65d_29154cuda3std3__45__cpo5beginE:
	.zero		1
	.type		_ZN39_INTERNAL_3a469cea_4_k_cu_36ecf65d_29154cuda3std3__441_GLOBAL__N__3a469cea_4_k_cu_36ecf65d_29156ignoreE,@object
	.size		_ZN39_INTERNAL_3a469cea_4_k_cu_36ecf65d_29154cuda3std3__441_GLOBAL__N__3a469cea_4_k_cu_36ecf65d_29156ignoreE,(_ZN39_INTERNAL_3a469cea_4_k_cu_36ecf65d_29154cute7productE - _ZN39_INTERNAL_3a469cea_4_k_cu_36ecf65d_29154cuda3std3__441_GLOBAL__N__3a469cea_4_k_cu_36ecf65d_29156ignoreE)
_ZN39_INTERNAL_3a469cea_4_k_cu_36ecf65d_29154cuda3std3__441_GLOBAL__N__3a469cea_4_k_cu_36ecf65d_29156ignoreE:
	.zero		1
	.type		_ZN39_INTERNAL_3a469cea_4_k_cu_36ecf65d_29154cute7productE,@object
	.size		_ZN39_INTERNAL_3a469cea_4_k_cu_36ecf65d_29154cute7productE,(_ZN39_INTERNAL_3a469cea_4_k_cu_36ecf65d_29154cuda3std3__45__cpo3endE - _ZN39_INTERNAL_3a469cea_4_k_cu_36ecf65d_29154cute7productE)
_ZN39_INTERNAL_3a469cea_4_k_cu_36ecf65d_29154cute7productE:
	.zero		1
	.type		_ZN39_INTERNAL_3a469cea_4_k_cu_36ecf65d_29154cuda3std3__45__cpo3endE,@object
	.size		_ZN39_INTERNAL_3a469cea_4_k_cu_36ecf65d_29154cuda3std3__45__cpo3endE,(_ZN39_INTERNAL_3a469cea_4_k_cu_36ecf65d_29154cuda3std3__419piecewise_constructE - _ZN39_INTERNAL_3a469cea_4_k_cu_36ecf65d_29154cuda3std3__45__cpo3endE)
_ZN39_INTERNAL_3a469cea_4_k_cu_36ecf65d_29154cuda3std3__45__cpo3endE:
	.zero		1
	.type		_ZN39_INTERNAL_3a469cea_4_k_cu_36ecf65d_29154cuda3std3__419piecewise_constructE,@object
	.size		_ZN39_INTERNAL_3a469cea_4_k_cu_36ecf65d_29154cuda3std3__419piecewise_constructE,(_ZN39_INTERNAL_3a469cea_4_k_cu_36ecf65d_29154cuda3std3__45__cpo4cendE - _ZN39_INTERNAL_3a469cea_4_k_cu_36ecf65d_29154cuda3std3__419piecewise_constructE)
_ZN39_INTERNAL_3a469cea_4_k_cu_36ecf65d_29154cuda3std3__419piecewise_constructE:
	.zero		1
	.type		_ZN39_INTERNAL_3a469cea_4_k_cu_36ecf65d_29154cuda3std3__45__cpo4cendE,@object
	.size		_ZN39_INTERNAL_3a469cea_4_k_cu_36ecf65d_29154cuda3std3__45__cpo4cendE,(_ZN39_INTERNAL_3a469cea_4_k_cu_36ecf65d_29154cuda3std6ranges3__45__cpo4swapE - _ZN39_INTERNAL_3a469cea_4_k_cu_36ecf65d_29154cuda3std3__45__cpo4cendE)
_ZN39_INTERNAL_3a469cea_4_k_cu_36ecf65d_29154cuda3std3__45__cpo4cendE:
	.zero		1
	.type		_ZN39_INTERNAL_3a469cea_4_k_cu_36ecf65d_29154cuda3std6ranges3__45__cpo4swapE,@object
	.size		_ZN39_INTERNAL_3a469cea_4_k_cu_36ecf65d_29154cuda3std6ranges3__45__cpo4swapE,(.L_9 - _ZN39_INTERNAL_3a469cea_4_k_cu_36ecf65d_29154cuda3std6ranges3__45__cpo4swapE)
_ZN39_INTERNAL_3a469cea_4_k_cu_36ecf65d_29154cuda3std6ranges3__45__cpo4swapE:
	.zero		1
.L_9:


//--------------------- .nv.constant0._ZN7cutlass13device_kernelINS_4gemm6kernel13GemmUniversalIN4cute5tupleIJiiiiEEENS1_10collective13CollectiveMmaINS1_39MainloopSm90TmaGmmaRmemAWarpSpecializedILi5ENS5_IJNS4_1CILi1EEESB_SB_EEENS1_35KernelTmaWarpSpecializedCooperativeEEENS5_IJNSA_ILi256EEENSA_ILi64EEENSA_ILi32EEEEEEfNS5_IJSB_llEEEfNS5_IJlSB_lEEENS4_8TiledMMAINS4_8MMA_AtomIJNS4_4SM904GMMA29MMA_64x64x8_F32TF32TF32_RS_TNILNSO_7ScaleInE1ELSQ_1EEEEEENS4_6LayoutINS5_IJNSA_ILi2EEESB_SB_EEENS5_IJSB_NSA_ILi0EEESW_EEEEENS5_IJNS4_10UnderscoreESZ_SZ_EEEEENS4_13SM90_TMA_LOADENS4_14ComposedLayoutINS4_7SwizzleILi1ELi4ELi3EEENS4_18smem_ptr_flag_bitsILi32EEENST_INS5_IJNSA_ILi8EEES18_EEENS5_IJSB_S18_EEEEEEENS4_9Copy_AtomIJNS4_39AutoVectorizingCopyWithAssumedAlignmentILi128EEEfEEENS4_8identityES12_NS13_INS14_ILi3ELi4ELi3EEES17_NST_INS5_IJS18_SH_EEENS5_IJSH_SB_EEEEEEEvS1H_EENS_8epilogue10collective6detail29Sm90TmaWarpSpecializedAdapterINS1P_15DefaultEpilogueINS_10tfloat32_tESK_SK_NS1O_6thread17LinearCombinationIS1T_Li1EffLNS1U_9ScaleType4KindE0ELNS_15FloatRoundStyleE2ES1T_EENS1_15EpilogueDefaultEEEEEvvEEEEvNT_6ParamsE --------------------------
	.section	.nv.constant0._ZN7cutlass13device_kernelINS_4gemm6kernel13GemmUniversalIN4cute5tupleIJiiiiEEENS1_10collective13CollectiveMmaINS1_39MainloopSm90TmaGmmaRmemAWarpSpecializedILi5ENS5_IJNS4_1CILi1EEESB_SB_EEENS1_35KernelTmaWarpSpecializedCooperativeEEENS5_IJNSA_ILi256EEENSA_ILi64EEENSA_ILi32EEEEEEfNS5_IJSB_llEEEfNS5_IJlSB_lEEENS4_8TiledMMAINS4_8MMA_AtomIJNS4_4SM904GMMA29MMA_64x64x8_F32TF32TF32_RS_TNILNSO_7ScaleInE1ELSQ_1EEEEEENS4_6LayoutINS5_IJNSA_ILi2EEESB_SB_EEENS5_IJSB_NSA_ILi0EEESW_EEEEENS5_IJNS4_10UnderscoreESZ_SZ_EEEEENS4_13SM90_TMA_LOADENS4_14ComposedLayoutINS4_7SwizzleILi1ELi4ELi3EEENS4_18smem_ptr_flag_bitsILi32EEENST_INS5_IJNSA_ILi8EEES18_EEENS5_IJSB_S18_EEEEEEENS4_9Copy_AtomIJNS4_39AutoVectorizingCopyWithAssumedAlignmentILi128EEEfEEENS4_8identityES12_NS13_INS14_ILi3ELi4ELi3EEES17_NST_INS5_IJS18_SH_EEENS5_IJSH_SB_EEEEEEEvS1H_EENS_8epilogue10collective6detail29Sm90TmaWarpSpecializedAdapterINS1P_15DefaultEpilogueINS_10tfloat32_tESK_SK_NS1O_6thread17LinearCombinationIS1T_Li1EffLNS1U_9ScaleType4KindE0ELNS_15FloatRoundStyleE2ES1T_EENS1_15EpilogueDefaultEEEEEvvEEEEvNT_6ParamsE,"a",@progbits
	.sectionflags	@""
	.align	4
.nv.constant0._ZN7cutlass13device_kernelINS_4gemm6kernel13GemmUniversalIN4cute5tupleIJiiiiEEENS1_10collective13CollectiveMmaINS1_39MainloopSm90TmaGmmaRmemAWarpSpecializedILi5ENS5_IJNS4_1CILi1EEESB_SB_EEENS1_35KernelTmaWarpSpecializedCooperativeEEENS5_IJNSA_ILi256EEENSA_ILi64EEENSA_ILi32EEEEEEfNS5_IJSB_llEEEfNS5_IJlSB_lEEENS4_8TiledMMAINS4_8MMA_AtomIJNS4_4SM904GMMA29MMA_64x64x8_F32TF32TF32_RS_TNILNSO_7ScaleInE1ELSQ_1EEEEEENS4_6LayoutINS5_IJNSA_ILi2EEESB_SB_EEENS5_IJSB_NSA_ILi0EEESW_EEEEENS5_IJNS4_10UnderscoreESZ_SZ_EEEEENS4_13SM90_TMA_LOADENS4_14ComposedLayoutINS4_7SwizzleILi1ELi4ELi3EEENS4_18smem_ptr_flag_bitsILi32EEENST_INS5_IJNSA_ILi8EEES18_EEENS5_IJSB_S18_EEEEEEENS4_9Copy_AtomIJNS4_39AutoVectorizingCopyWithAssumedAlignmentILi128EEEfEEENS4_8identityES12_NS13_INS14_ILi3ELi4ELi3EEES17_NST_INS5_IJS18_SH_EEENS5_IJSH_SB_EEEEEEEvS1H_EENS_8epilogue10collective6detail29Sm90TmaWarpSpecializedAdapterINS1P_15DefaultEpilogueINS_10tfloat32_tESK_SK_NS1O_6thread17LinearCombinationIS1T_Li1EffLNS1U_9ScaleType4KindE0ELNS_15FloatRoundStyleE2ES1T_EENS1_15EpilogueDefaultEEEEEvvEEEEvNT_6ParamsE:
	.zero		1664


//--------------------- SYMBOLS --------------------------

	.type		.nv.reservedSmem.offset0,@object
	.size		.nv.reservedSmem.offset0,0x4
	.type		__assertfail,@function
